//
// Generated by NVIDIA NVVM Compiler
//
// Compiler Build ID: CL-36424714
// Cuda compilation tools, release 13.0, V13.0.88
// Based on NVVM 20.0.0
//

.version 9.0
.target sm_100
.address_size 64

	// .globl	_Z16compute_gradientPfS_S_S_S_S_ii

.visible .entry _Z16compute_gradientPfS_S_S_S_S_ii(
	.param .u64 .ptr .align 1 _Z16compute_gradientPfS_S_S_S_S_ii_param_0,
	.param .u64 .ptr .align 1 _Z16compute_gradientPfS_S_S_S_S_ii_param_1,
	.param .u64 .ptr .align 1 _Z16compute_gradientPfS_S_S_S_S_ii_param_2,
	.param .u64 .ptr .align 1 _Z16compute_gradientPfS_S_S_S_S_ii_param_3,
	.param .u64 .ptr .align 1 _Z16compute_gradientPfS_S_S_S_S_ii_param_4,
	.param .u64 .ptr .align 1 _Z16compute_gradientPfS_S_S_S_S_ii_param_5,
	.param .u32 _Z16compute_gradientPfS_S_S_S_S_ii_param_6,
	.param .u32 _Z16compute_gradientPfS_S_S_S_S_ii_param_7
)
{
	.reg .pred 	%p<20>;
	.reg .b32 	%r<70>;
	.reg .b32 	%f<200>;
	.reg .b64 	%rd<59>;

	ld.param.u64 	%rd20, [_Z16compute_gradientPfS_S_S_S_S_ii_param_0];
	ld.param.u64 	%rd17, [_Z16compute_gradientPfS_S_S_S_S_ii_param_1];
	ld.param.u64 	%rd21, [_Z16compute_gradientPfS_S_S_S_S_ii_param_2];
	ld.param.u64 	%rd22, [_Z16compute_gradientPfS_S_S_S_S_ii_param_4];
	ld.param.u64 	%rd19, [_Z16compute_gradientPfS_S_S_S_S_ii_param_5];
	ld.param.u32 	%r45, [_Z16compute_gradientPfS_S_S_S_S_ii_param_6];
	ld.param.u32 	%r44, [_Z16compute_gradientPfS_S_S_S_S_ii_param_7];
	cvta.to.global.u64 	%rd1, %rd22;
	cvta.to.global.u64 	%rd2, %rd21;
	cvta.to.global.u64 	%rd3, %rd20;
	mov.u32 	%r46, %ctaid.x;
	mov.u32 	%r47, %ntid.x;
	mov.u32 	%r48, %tid.x;
	mad.lo.s32 	%r1, %r46, %r47, %r48;
	setp.ge.s32 	%p1, %r1, %r45;
	@%p1 bra 	$L__BB0_28;
	cvta.to.global.u64 	%rd23, %rd19;
	ld.global.f32 	%f199, [%rd23];
	setp.lt.s32 	%p2, %r44, 1;
	@%p2 bra 	$L__BB0_14;
	mul.lo.s32 	%r2, %r44, %r1;
	and.b32  	%r3, %r44, 15;
	setp.lt.u32 	%p3, %r44, 16;
	mov.b32 	%r59, 0;
	@%p3 bra 	$L__BB0_5;
	and.b32  	%r59, %r44, 2147483632;
	neg.s32 	%r57, %r59;
	add.s64 	%rd55, %rd1, 32;
	add.s64 	%rd5, %rd3, 32;
	mov.u32 	%r56, %r2;
$L__BB0_4:
	.pragma "nounroll";
	mul.wide.s32 	%rd24, %r56, 4;
	add.s64 	%rd25, %rd5, %rd24;
	ld.global.f32 	%f17, [%rd55+-32];
	ld.global.f32 	%f18, [%rd25+-32];
	fma.rn.f32 	%f19, %f17, %f18, %f199;
	ld.global.f32 	%f20, [%rd55+-28];
	ld.global.f32 	%f21, [%rd25+-28];
	fma.rn.f32 	%f22, %f20, %f21, %f19;
	ld.global.f32 	%f23, [%rd55+-24];
	ld.global.f32 	%f24, [%rd25+-24];
	fma.rn.f32 	%f25, %f23, %f24, %f22;
	ld.global.f32 	%f26, [%rd55+-20];
	ld.global.f32 	%f27, [%rd25+-20];
	fma.rn.f32 	%f28, %f26, %f27, %f25;
	ld.global.f32 	%f29, [%rd55+-16];
	ld.global.f32 	%f30, [%rd25+-16];
	fma.rn.f32 	%f31, %f29, %f30, %f28;
	ld.global.f32 	%f32, [%rd55+-12];
	ld.global.f32 	%f33, [%rd25+-12];
	fma.rn.f32 	%f34, %f32, %f33, %f31;
	ld.global.f32 	%f35, [%rd55+-8];
	ld.global.f32 	%f36, [%rd25+-8];
	fma.rn.f32 	%f37, %f35, %f36, %f34;
	ld.global.f32 	%f38, [%rd55+-4];
	ld.global.f32 	%f39, [%rd25+-4];
	fma.rn.f32 	%f40, %f38, %f39, %f37;
	ld.global.f32 	%f41, [%rd55];
	ld.global.f32 	%f42, [%rd25];
	fma.rn.f32 	%f43, %f41, %f42, %f40;
	ld.global.f32 	%f44, [%rd55+4];
	ld.global.f32 	%f45, [%rd25+4];
	fma.rn.f32 	%f46, %f44, %f45, %f43;
	ld.global.f32 	%f47, [%rd55+8];
	ld.global.f32 	%f48, [%rd25+8];
	fma.rn.f32 	%f49, %f47, %f48, %f46;
	ld.global.f32 	%f50, [%rd55+12];
	ld.global.f32 	%f51, [%rd25+12];
	fma.rn.f32 	%f52, %f50, %f51, %f49;
	ld.global.f32 	%f53, [%rd55+16];
	ld.global.f32 	%f54, [%rd25+16];
	fma.rn.f32 	%f55, %f53, %f54, %f52;
	ld.global.f32 	%f56, [%rd55+20];
	ld.global.f32 	%f57, [%rd25+20];
	fma.rn.f32 	%f58, %f56, %f57, %f55;
	ld.global.f32 	%f59, [%rd55+24];
	ld.global.f32 	%f60, [%rd25+24];
	fma.rn.f32 	%f61, %f59, %f60, %f58;
	ld.global.f32 	%f62, [%rd55+28];
	ld.global.f32 	%f63, [%rd25+28];
	fma.rn.f32 	%f199, %f62, %f63, %f61;
	add.s32 	%r57, %r57, 16;
	add.s64 	%rd55, %rd55, 64;
	add.s32 	%r56, %r56, 16;
	setp.ne.s32 	%p4, %r57, 0;
	@%p4 bra 	$L__BB0_4;
$L__BB0_5:
	setp.eq.s32 	%p5, %r3, 0;
	@%p5 bra 	$L__BB0_14;
	and.b32  	%r11, %r44, 7;
	setp.lt.u32 	%p6, %r3, 8;
	@%p6 bra 	$L__BB0_8;
	mul.wide.u32 	%rd26, %r59, 4;
	add.s64 	%rd27, %rd1, %rd26;
	ld.global.f32 	%f65, [%rd27];
	add.s32 	%r50, %r59, %r2;
	mul.wide.s32 	%rd28, %r50, 4;
	add.s64 	%rd29, %rd3, %rd28;
	ld.global.f32 	%f66, [%rd29];
	fma.rn.f32 	%f67, %f65, %f66, %f199;
	ld.global.f32 	%f68, [%rd27+4];
	ld.global.f32 	%f69, [%rd29+4];
	fma.rn.f32 	%f70, %f68, %f69, %f67;
	ld.global.f32 	%f71, [%rd27+8];
	ld.global.f32 	%f72, [%rd29+8];
	fma.rn.f32 	%f73, %f71, %f72, %f70;
	ld.global.f32 	%f74, [%rd27+12];
	ld.global.f32 	%f75, [%rd29+12];
	fma.rn.f32 	%f76, %f74, %f75, %f73;
	ld.global.f32 	%f77, [%rd27+16];
	ld.global.f32 	%f78, [%rd29+16];
	fma.rn.f32 	%f79, %f77, %f78, %f76;
	ld.global.f32 	%f80, [%rd27+20];
	ld.global.f32 	%f81, [%rd29+20];
	fma.rn.f32 	%f82, %f80, %f81, %f79;
	ld.global.f32 	%f83, [%rd27+24];
	ld.global.f32 	%f84, [%rd29+24];
	fma.rn.f32 	%f85, %f83, %f84, %f82;
	ld.global.f32 	%f86, [%rd27+28];
	ld.global.f32 	%f87, [%rd29+28];
	fma.rn.f32 	%f199, %f86, %f87, %f85;
	add.s32 	%r59, %r59, 8;
$L__BB0_8:
	setp.eq.s32 	%p7, %r11, 0;
	@%p7 bra 	$L__BB0_14;
	and.b32  	%r14, %r44, 3;
	setp.lt.u32 	%p8, %r11, 4;
	@%p8 bra 	$L__BB0_11;
	mul.wide.u32 	%rd30, %r59, 4;
	add.s64 	%rd31, %rd1, %rd30;
	ld.global.f32 	%f89, [%rd31];
	add.s32 	%r51, %r59, %r2;
	mul.wide.s32 	%rd32, %r51, 4;
	add.s64 	%rd33, %rd3, %rd32;
	ld.global.f32 	%f90, [%rd33];
	fma.rn.f32 	%f91, %f89, %f90, %f199;
	ld.global.f32 	%f92, [%rd31+4];
	ld.global.f32 	%f93, [%rd33+4];
	fma.rn.f32 	%f94, %f92, %f93, %f91;
	ld.global.f32 	%f95, [%rd31+8];
	ld.global.f32 	%f96, [%rd33+8];
	fma.rn.f32 	%f97, %f95, %f96, %f94;
	ld.global.f32 	%f98, [%rd31+12];
	ld.global.f32 	%f99, [%rd33+12];
	fma.rn.f32 	%f199, %f98, %f99, %f97;
	add.s32 	%r59, %r59, 4;
$L__BB0_11:
	setp.eq.s32 	%p9, %r14, 0;
	@%p9 bra 	$L__BB0_14;
	add.s32 	%r62, %r59, %r2;
	mul.wide.u32 	%rd34, %r59, 4;
	add.s64 	%rd56, %rd1, %rd34;
	neg.s32 	%r61, %r14;
$L__BB0_13:
	.pragma "nounroll";
	mul.wide.s32 	%rd35, %r62, 4;
	add.s64 	%rd36, %rd3, %rd35;
	ld.global.f32 	%f100, [%rd56];
	ld.global.f32 	%f101, [%rd36];
	fma.rn.f32 	%f199, %f100, %f101, %f199;
	add.s32 	%r62, %r62, 1;
	add.s64 	%rd56, %rd56, 4;
	add.s32 	%r61, %r61, 1;
	setp.ne.s32 	%p10, %r61, 0;
	@%p10 bra 	$L__BB0_13;
$L__BB0_14:
	setp.lt.s32 	%p11, %r44, 1;
	cvta.to.global.u64 	%rd37, %rd17;
	mul.wide.s32 	%rd38, %r1, 4;
	add.s64 	%rd39, %rd37, %rd38;
	ld.global.f32 	%f102, [%rd39];
	sub.f32 	%f15, %f199, %f102;
	@%p11 bra 	$L__BB0_27;
	mul.lo.s32 	%r23, %r44, %r1;
	setp.lt.u32 	%p12, %r44, 16;
	mov.b32 	%r66, 0;
	@%p12 bra 	$L__BB0_18;
	and.b32  	%r66, %r44, 2147483632;
	neg.s32 	%r64, %r66;
	add.s64 	%rd57, %rd2, 32;
	mov.u32 	%r63, %r23;
$L__BB0_17:
	.pragma "nounroll";
	mul.wide.s32 	%rd40, %r63, 4;
	add.s64 	%rd41, %rd3, %rd40;
	ld.global.f32 	%f103, [%rd41];
	mul.f32 	%f104, %f15, %f103;
	atom.global.add.f32 	%f105, [%rd57+-32], %f104;
	ld.global.f32 	%f106, [%rd41+4];
	mul.f32 	%f107, %f15, %f106;
	atom.global.add.f32 	%f108, [%rd57+-28], %f107;
	ld.global.f32 	%f109, [%rd41+8];
	mul.f32 	%f110, %f15, %f109;
	atom.global.add.f32 	%f111, [%rd57+-24], %f110;
	ld.global.f32 	%f112, [%rd41+12];
	mul.f32 	%f113, %f15, %f112;
	atom.global.add.f32 	%f114, [%rd57+-20], %f113;
	ld.global.f32 	%f115, [%rd41+16];
	mul.f32 	%f116, %f15, %f115;
	atom.global.add.f32 	%f117, [%rd57+-16], %f116;
	ld.global.f32 	%f118, [%rd41+20];
	mul.f32 	%f119, %f15, %f118;
	atom.global.add.f32 	%f120, [%rd57+-12], %f119;
	ld.global.f32 	%f121, [%rd41+24];
	mul.f32 	%f122, %f15, %f121;
	atom.global.add.f32 	%f123, [%rd57+-8], %f122;
	ld.global.f32 	%f124, [%rd41+28];
	mul.f32 	%f125, %f15, %f124;
	atom.global.add.f32 	%f126, [%rd57+-4], %f125;
	ld.global.f32 	%f127, [%rd41+32];
	mul.f32 	%f128, %f15, %f127;
	atom.global.add.f32 	%f129, [%rd57], %f128;
	ld.global.f32 	%f130, [%rd41+36];
	mul.f32 	%f131, %f15, %f130;
	atom.global.add.f32 	%f132, [%rd57+4], %f131;
	ld.global.f32 	%f133, [%rd41+40];
	mul.f32 	%f134, %f15, %f133;
	atom.global.add.f32 	%f135, [%rd57+8], %f134;
	ld.global.f32 	%f136, [%rd41+44];
	mul.f32 	%f137, %f15, %f136;
	atom.global.add.f32 	%f138, [%rd57+12], %f137;
	ld.global.f32 	%f139, [%rd41+48];
	mul.f32 	%f140, %f15, %f139;
	atom.global.add.f32 	%f141, [%rd57+16], %f140;
	ld.global.f32 	%f142, [%rd41+52];
	mul.f32 	%f143, %f15, %f142;
	atom.global.add.f32 	%f144, [%rd57+20], %f143;
	ld.global.f32 	%f145, [%rd41+56];
	mul.f32 	%f146, %f15, %f145;
	atom.global.add.f32 	%f147, [%rd57+24], %f146;
	ld.global.f32 	%f148, [%rd41+60];
	mul.f32 	%f149, %f15, %f148;
	atom.global.add.f32 	%f150, [%rd57+28], %f149;
	add.s32 	%r64, %r64, 16;
	add.s64 	%rd57, %rd57, 64;
	add.s32 	%r63, %r63, 16;
	setp.ne.s32 	%p13, %r64, 0;
	@%p13 bra 	$L__BB0_17;
$L__BB0_18:
	and.b32  	%r31, %r44, 15;
	setp.eq.s32 	%p14, %r31, 0;
	@%p14 bra 	$L__BB0_27;
	and.b32  	%r32, %r44, 7;
	setp.lt.u32 	%p15, %r31, 8;
	@%p15 bra 	$L__BB0_21;
	mul.wide.u32 	%rd42, %r66, 4;
	add.s64 	%rd43, %rd2, %rd42;
	add.s32 	%r54, %r66, %r23;
	mul.wide.s32 	%rd44, %r54, 4;
	add.s64 	%rd45, %rd3, %rd44;
	ld.global.f32 	%f151, [%rd45];
	mul.f32 	%f152, %f15, %f151;
	atom.global.add.f32 	%f153, [%rd43], %f152;
	ld.global.f32 	%f154, [%rd45+4];
	mul.f32 	%f155, %f15, %f154;
	atom.global.add.f32 	%f156, [%rd43+4], %f155;
	ld.global.f32 	%f157, [%rd45+8];
	mul.f32 	%f158, %f15, %f157;
	atom.global.add.f32 	%f159, [%rd43+8], %f158;
	ld.global.f32 	%f160, [%rd45+12];
	mul.f32 	%f161, %f15, %f160;
	atom.global.add.f32 	%f162, [%rd43+12], %f161;
	ld.global.f32 	%f163, [%rd45+16];
	mul.f32 	%f164, %f15, %f163;
	atom.global.add.f32 	%f165, [%rd43+16], %f164;
	ld.global.f32 	%f166, [%rd45+20];
	mul.f32 	%f167, %f15, %f166;
	atom.global.add.f32 	%f168, [%rd43+20], %f167;
	ld.global.f32 	%f169, [%rd45+24];
	mul.f32 	%f170, %f15, %f169;
	atom.global.add.f32 	%f171, [%rd43+24], %f170;
	ld.global.f32 	%f172, [%rd45+28];
	mul.f32 	%f173, %f15, %f172;
	atom.global.add.f32 	%f174, [%rd43+28], %f173;
	add.s32 	%r66, %r66, 8;
$L__BB0_21:
	setp.eq.s32 	%p16, %r32, 0;
	@%p16 bra 	$L__BB0_27;
	and.b32  	%r35, %r44, 3;
	setp.lt.u32 	%p17, %r32, 4;
	@%p17 bra 	$L__BB0_24;
	mul.wide.u32 	%rd46, %r66, 4;
	add.s64 	%rd47, %rd2, %rd46;
	add.s32 	%r55, %r66, %r23;
	mul.wide.s32 	%rd48, %r55, 4;
	add.s64 	%rd49, %rd3, %rd48;
	ld.global.f32 	%f175, [%rd49];
	mul.f32 	%f176, %f15, %f175;
	atom.global.add.f32 	%f177, [%rd47], %f176;
	ld.global.f32 	%f178, [%rd49+4];
	mul.f32 	%f179, %f15, %f178;
	atom.global.add.f32 	%f180, [%rd47+4], %f179;
	ld.global.f32 	%f181, [%rd49+8];
	mul.f32 	%f182, %f15, %f181;
	atom.global.add.f32 	%f183, [%rd47+8], %f182;
	ld.global.f32 	%f184, [%rd49+12];
	mul.f32 	%f185, %f15, %f184;
	atom.global.add.f32 	%f186, [%rd47+12], %f185;
	add.s32 	%r66, %r66, 4;
$L__BB0_24:
	setp.eq.s32 	%p18, %r35, 0;
	@%p18 bra 	$L__BB0_27;
	add.s32 	%r69, %r66, %r23;
	mul.wide.u32 	%rd50, %r66, 4;
	add.s64 	%rd58, %rd2, %rd50;
	neg.s32 	%r68, %r35;
$L__BB0_26:
	.pragma "nounroll";
	mul.wide.s32 	%rd51, %r69, 4;
	add.s64 	%rd52, %rd3, %rd51;
	ld.global.f32 	%f187, [%rd52];
	mul.f32 	%f188, %f15, %f187;
	atom.global.add.f32 	%f189, [%rd58], %f188;
	add.s32 	%r69, %r69, 1;
	add.s64 	%rd58, %rd58, 4;
	add.s32 	%r68, %r68, 1;
	setp.ne.s32 	%p19, %r68, 0;
	@%p19 bra 	$L__BB0_26;
$L__BB0_27:
	ld.param.u64 	%rd54, [_Z16compute_gradientPfS_S_S_S_S_ii_param_3];
	cvta.to.global.u64 	%rd53, %rd54;
	atom.global.add.f32 	%f190, [%rd53], %f15;
$L__BB0_28:
	ret;

}
	// .globl	_Z13update_paramsPfS_S_S_fii
.visible .entry _Z13update_paramsPfS_S_S_fii(
	.param .u64 .ptr .align 1 _Z13update_paramsPfS_S_S_fii_param_0,
	.param .u64 .ptr .align 1 _Z13update_paramsPfS_S_S_fii_param_1,
	.param .u64 .ptr .align 1 _Z13update_paramsPfS_S_S_fii_param_2,
	.param .u64 .ptr .align 1 _Z13update_paramsPfS_S_S_fii_param_3,
	.param .f32 _Z13update_paramsPfS_S_S_fii_param_4,
	.param .u32 _Z13update_paramsPfS_S_S_fii_param_5,
	.param .u32 _Z13update_paramsPfS_S_S_fii_param_6
)
{
	.reg .pred 	%p<11>;
	.reg .b32 	%r<26>;
	.reg .b32 	%f<84>;
	.reg .b64 	%rd<26>;

	ld.param.u64 	%rd11, [_Z13update_paramsPfS_S_S_fii_param_0];
	ld.param.u64 	%rd9, [_Z13update_paramsPfS_S_S_fii_param_1];
	ld.param.u64 	%rd12, [_Z13update_paramsPfS_S_S_fii_param_2];
	ld.param.u64 	%rd10, [_Z13update_paramsPfS_S_S_fii_param_3];
	ld.param.f32 	%f2, [_Z13update_paramsPfS_S_S_fii_param_4];
	ld.param.u32 	%r12, [_Z13update_paramsPfS_S_S_fii_param_5];
	ld.param.u32 	%r13, [_Z13update_paramsPfS_S_S_fii_param_6];
	cvta.to.global.u64 	%rd1, %rd11;
	cvta.to.global.u64 	%rd2, %rd12;
	mov.u32 	%r14, %tid.x;
	setp.ne.s32 	%p1, %r14, 0;
	@%p1 bra 	$L__BB1_14;
	setp.lt.s32 	%p2, %r13, 1;
	@%p2 bra 	$L__BB1_13;
	cvt.rn.f32.s32 	%f1, %r12;
	and.b32  	%r1, %r13, 7;
	setp.lt.u32 	%p3, %r13, 8;
	mov.b32 	%r24, 0;
	@%p3 bra 	$L__BB1_5;
	and.b32  	%r24, %r13, 2147483640;
	neg.s32 	%r22, %r24;
	add.s64 	%rd25, %rd2, 16;
	add.s64 	%rd24, %rd1, 16;
$L__BB1_4:
	.pragma "nounroll";
	ld.global.f32 	%f3, [%rd25+-16];
	div.rn.f32 	%f4, %f3, %f1;
	mul.f32 	%f5, %f2, %f4;
	ld.global.f32 	%f6, [%rd24+-16];
	sub.f32 	%f7, %f6, %f5;
	st.global.f32 	[%rd24+-16], %f7;
	mov.b32 	%r16, 0;
	st.global.u32 	[%rd25+-16], %r16;
	ld.global.f32 	%f8, [%rd25+-12];
	div.rn.f32 	%f9, %f8, %f1;
	mul.f32 	%f10, %f2, %f9;
	ld.global.f32 	%f11, [%rd24+-12];
	sub.f32 	%f12, %f11, %f10;
	st.global.f32 	[%rd24+-12], %f12;
	st.global.u32 	[%rd25+-12], %r16;
	ld.global.f32 	%f13, [%rd25+-8];
	div.rn.f32 	%f14, %f13, %f1;
	mul.f32 	%f15, %f2, %f14;
	ld.global.f32 	%f16, [%rd24+-8];
	sub.f32 	%f17, %f16, %f15;
	st.global.f32 	[%rd24+-8], %f17;
	st.global.u32 	[%rd25+-8], %r16;
	ld.global.f32 	%f18, [%rd25+-4];
	div.rn.f32 	%f19, %f18, %f1;
	mul.f32 	%f20, %f2, %f19;
	ld.global.f32 	%f21, [%rd24+-4];
	sub.f32 	%f22, %f21, %f20;
	st.global.f32 	[%rd24+-4], %f22;
	st.global.u32 	[%rd25+-4], %r16;
	ld.global.f32 	%f23, [%rd25];
	div.rn.f32 	%f24, %f23, %f1;
	mul.f32 	%f25, %f2, %f24;
	ld.global.f32 	%f26, [%rd24];
	sub.f32 	%f27, %f26, %f25;
	st.global.f32 	[%rd24], %f27;
	st.global.u32 	[%rd25], %r16;
	ld.global.f32 	%f28, [%rd25+4];
	div.rn.f32 	%f29, %f28, %f1;
	mul.f32 	%f30, %f2, %f29;
	ld.global.f32 	%f31, [%rd24+4];
	sub.f32 	%f32, %f31, %f30;
	st.global.f32 	[%rd24+4], %f32;
	st.global.u32 	[%rd25+4], %r16;
	ld.global.f32 	%f33, [%rd25+8];
	div.rn.f32 	%f34, %f33, %f1;
	mul.f32 	%f35, %f2, %f34;
	ld.global.f32 	%f36, [%rd24+8];
	sub.f32 	%f37, %f36, %f35;
	st.global.f32 	[%rd24+8], %f37;
	st.global.u32 	[%rd25+8], %r16;
	ld.global.f32 	%f38, [%rd25+12];
	div.rn.f32 	%f39, %f38, %f1;
	mul.f32 	%f40, %f2, %f39;
	ld.global.f32 	%f41, [%rd24+12];
	sub.f32 	%f42, %f41, %f40;
	st.global.f32 	[%rd24+12], %f42;
	st.global.u32 	[%rd25+12], %r16;
	add.s32 	%r22, %r22, 8;
	add.s64 	%rd25, %rd25, 32;
	add.s64 	%rd24, %rd24, 32;
	setp.ne.s32 	%p4, %r22, 0;
	@%p4 bra 	$L__BB1_4;
$L__BB1_5:
	setp.eq.s32 	%p5, %r1, 0;
	@%p5 bra 	$L__BB1_13;
	and.b32  	%r7, %r13, 3;
	setp.lt.u32 	%p6, %r1, 4;
	@%p6 bra 	$L__BB1_8;
	mul.wide.u32 	%rd13, %r24, 4;
	add.s64 	%rd14, %rd2, %rd13;
	ld.global.f32 	%f43, [%rd14];
	div.rn.f32 	%f44, %f43, %f1;
	mul.f32 	%f45, %f2, %f44;
	add.s64 	%rd15, %rd1, %rd13;
	ld.global.f32 	%f46, [%rd15];
	sub.f32 	%f47, %f46, %f45;
	st.global.f32 	[%rd15], %f47;
	mov.b32 	%r17, 0;
	st.global.u32 	[%rd14], %r17;
	ld.global.f32 	%f48, [%rd14+4];
	div.rn.f32 	%f49, %f48, %f1;
	mul.f32 	%f50, %f2, %f49;
	ld.global.f32 	%f51, [%rd15+4];
	sub.f32 	%f52, %f51, %f50;
	st.global.f32 	[%rd15+4], %f52;
	st.global.u32 	[%rd14+4], %r17;
	ld.global.f32 	%f53, [%rd14+8];
	div.rn.f32 	%f54, %f53, %f1;
	mul.f32 	%f55, %f2, %f54;
	ld.global.f32 	%f56, [%rd15+8];
	sub.f32 	%f57, %f56, %f55;
	st.global.f32 	[%rd15+8], %f57;
	st.global.u32 	[%rd14+8], %r17;
	ld.global.f32 	%f58, [%rd14+12];
	div.rn.f32 	%f59, %f58, %f1;
	mul.f32 	%f60, %f2, %f59;
	ld.global.f32 	%f61, [%rd15+12];
	sub.f32 	%f62, %f61, %f60;
	st.global.f32 	[%rd15+12], %f62;
	st.global.u32 	[%rd14+12], %r17;
	add.s32 	%r24, %r24, 4;
$L__BB1_8:
	setp.eq.s32 	%p7, %r7, 0;
	@%p7 bra 	$L__BB1_13;
	setp.eq.s32 	%p8, %r7, 1;
	@%p8 bra 	$L__BB1_11;
	mul.wide.u32 	%rd16, %r24, 4;
	add.s64 	%rd17, %rd2, %rd16;
	ld.global.f32 	%f63, [%rd17];
	div.rn.f32 	%f64, %f63, %f1;
	mul.f32 	%f65, %f2, %f64;
	add.s64 	%rd18, %rd1, %rd16;
	ld.global.f32 	%f66, [%rd18];
	sub.f32 	%f67, %f66, %f65;
	st.global.f32 	[%rd18], %f67;
	mov.b32 	%r18, 0;
	st.global.u32 	[%rd17], %r18;
	ld.global.f32 	%f68, [%rd17+4];
	div.rn.f32 	%f69, %f68, %f1;
	mul.f32 	%f70, %f2, %f69;
	ld.global.f32 	%f71, [%rd18+4];
	sub.f32 	%f72, %f71, %f70;
	st.global.f32 	[%rd18+4], %f72;
	st.global.u32 	[%rd17+4], %r18;
	add.s32 	%r24, %r24, 2;
$L__BB1_11:
	and.b32  	%r19, %r13, 1;
	setp.eq.b32 	%p9, %r19, 1;
	not.pred 	%p10, %p9;
	@%p10 bra 	$L__BB1_13;
	mul.wide.u32 	%rd19, %r24, 4;
	add.s64 	%rd20, %rd2, %rd19;
	ld.global.f32 	%f73, [%rd20];
	div.rn.f32 	%f74, %f73, %f1;
	mul.f32 	%f75, %f2, %f74;
	add.s64 	%rd21, %rd1, %rd19;
	ld.global.f32 	%f76, [%rd21];
	sub.f32 	%f77, %f76, %f75;
	st.global.f32 	[%rd21], %f77;
	mov.b32 	%r20, 0;
	st.global.u32 	[%rd20], %r20;
$L__BB1_13:
	cvta.to.global.u64 	%rd22, %rd9;
	cvta.to.global.u64 	%rd23, %rd10;
	ld.global.f32 	%f78, [%rd23];
	cvt.rn.f32.s32 	%f79, %r12;
	div.rn.f32 	%f80, %f78, %f79;
	mul.f32 	%f81, %f2, %f80;
	ld.global.f32 	%f82, [%rd22];
	sub.f32 	%f83, %f82, %f81;
	st.global.f32 	[%rd22], %f83;
	mov.b32 	%r21, 0;
	st.global.u32 	[%rd23], %r21;
$L__BB1_14:
	ret;

}


// ===== COMPILED SASS (sm_100) =====

	.target	sm_100

	.elftype	@"ET_EXEC"


//--------------------- .note.nv.tkinfo           --------------------------
	.section	.note.nv.tkinfo,"",@"SHT_NOTE"
	.sectionflags	@"SHF_NOTE_NV_TKINFO"
	.tkinfo
        /*0018*/ 	.word	0x00000002
        /*0030*/ 	.string	""
        /*0030*/ 	.string	"ptxas"
        /*0030*/ 	.string	"Cuda compilation tools, release 13.0, V13.0.88"
        /*0030*/ 	.string	"Build cuda_13.0.r13.0/compiler.36424714_0"
        /*0030*/ 	.string	"-arch sm_100 -m 64 "



//--------------------- .note.nv.cuinfo           --------------------------
	.section	.note.nv.cuinfo,"",@"SHT_NOTE"
	.sectionflags	@"SHF_NOTE_NV_CUINFO"
        /*0018*/ 	.short	0x0002
        /*001a*/ 	.short	0x0064
        /*001c*/ 	.short	0x0082
	.zero		2


//--------------------- .nv.info                  --------------------------
	.section	.nv.info,"",@"SHT_CUDA_INFO"
	.align	4


	//----- nvinfo : EIATTR_REGCOUNT
	.align		4
        /*0000*/ 	.byte	0x04, 0x2f
        /*0002*/ 	.short	(.L_1 - .L_0)
	.align		4
.L_0:
        /*0004*/ 	.word	index@(_Z16compute_gradientPfS_S_S_S_S_ii)
        /*0008*/ 	.word	0x0000001f


	//----- nvinfo : EIATTR_FRAME_SIZE
	.align		4
.L_1:
        /*000c*/ 	.byte	0x04, 0x11
        /*000e*/ 	.short	(.L_3 - .L_2)
	.align		4
.L_2:
        /*0010*/ 	.word	index@(_Z16compute_gradientPfS_S_S_S_S_ii)
        /*0014*/ 	.word	0x00000000


	//----- nvinfo : EIATTR_REGCOUNT
	.align		4
.L_3:
        /*0018*/ 	.byte	0x04, 0x2f
        /*001a*/ 	.short	(.L_5 - .L_4)
	.align		4
.L_4:
        /*001c*/ 	.word	index@(_Z13update_paramsPfS_S_S_fii)
        /*0020*/ 	.word	0x00000013


	//----- nvinfo : EIATTR_FRAME_SIZE
	.align		4
.L_5:
        /*0024*/ 	.byte	0x04, 0x11
        /*0026*/ 	.short	(.L_7 - .L_6)
	.align		4
.L_6:
        /*0028*/ 	.word	index@($__internal_0_$__cuda_sm3x_div_rn_noftz_f32_slowpath)
        /*002c*/ 	.word	0x00000000


	//----- nvinfo : EIATTR_FRAME_SIZE
	.align		4
.L_7:
        /*0030*/ 	.byte	0x04, 0x11
        /*0032*/ 	.short	(.L_9 - .L_8)
	.align		4
.L_8:
        /*0034*/ 	.word	index@(_Z13update_paramsPfS_S_S_fii)
        /*0038*/ 	.word	0x00000000


	//----- nvinfo : EIATTR_MIN_STACK_SIZE
	.align		4
.L_9:
        /*003c*/ 	.byte	0x04, 0x12
        /*003e*/ 	.short	(.L_11 - .L_10)
	.align		4
.L_10:
        /*0040*/ 	.word	index@(_Z13update_paramsPfS_S_S_fii)
        /*0044*/ 	.word	0x00000000


	//----- nvinfo : EIATTR_MIN_STACK_SIZE
	.align		4
.L_11:
        /*0048*/ 	.byte	0x04, 0x12
        /*004a*/ 	.short	(.L_13 - .L_12)
	.align		4
.L_12:
        /*004c*/ 	.word	index@(_Z16compute_gradientPfS_S_S_S_S_ii)
        /*0050*/ 	.word	0x00000000
.L_13:


//--------------------- .nv.compat                --------------------------
	.section	.nv.compat,"",@"SHT_CUDA_COMPAT_INFO"
	.align	4
        /*0000*/ 	.byte	0x02, 0x09, 0x00, 0x00, 0x02, 0x02, 0x01, 0x00, 0x02, 0x05, 0x05, 0x00, 0x03, 0x07, 0x01, 0x01
        /*0010*/ 	.byte	0x02, 0x03, 0x00, 0x00, 0x02, 0x06, 0x01, 0x00, 0x04, 0x0b, 0x08, 0x00, 0x01, 0x00, 0x00, 0x00
        /*0020*/ 	.byte	0x00, 0x00, 0x00, 0x00


//--------------------- .nv.info._Z13update_paramsPfS_S_S_fii --------------------------
	.section	.nv.info._Z13update_paramsPfS_S_S_fii,"",@"SHT_CUDA_INFO"
	.sectionflags	@""
	.align	4


	//----- nvinfo : EIATTR_CUDA_API_VERSION
	.align		4
        /*0000*/ 	.byte	0x04, 0x37
        /*0002*/ 	.short	(.L_15 - .L_14)
.L_14:
        /*0004*/ 	.word	0x00000082


	//----- nvinfo : EIATTR_KPARAM_INFO
	.align		4
.L_15:
        /*0008*/ 	.byte	0x04, 0x17
        /*000a*/ 	.short	(.L_17 - .L_16)
.L_16:
        /*000c*/ 	.word	0x00000000
        /*0010*/ 	.short	0x0006
        /*0012*/ 	.short	0x0028
        /*0014*/ 	.byte	0x00, 0xf0, 0x11, 0x00


	//----- nvinfo : EIATTR_KPARAM_INFO
	.align		4
.L_17:
        /*0018*/ 	.byte	0x04, 0x17
        /*001a*/ 	.short	(.L_19 - .L_18)
.L_18:
        /*001c*/ 	.word	0x00000000
        /*0020*/ 	.short	0x0005
        /*0022*/ 	.short	0x0024
        /*0024*/ 	.byte	0x00, 0xf0, 0x11, 0x00


	//----- nvinfo : EIATTR_KPARAM_INFO
	.align		4
.L_19:
        /*0028*/ 	.byte	0x04, 0x17
        /*002a*/ 	.short	(.L_21 - .L_20)
.L_20:
        /*002c*/ 	.word	0x00000000
        /*0030*/ 	.short	0x0004
        /*0032*/ 	.short	0x0020
        /*0034*/ 	.byte	0x00, 0xf0, 0x11, 0x00


	//----- nvinfo : EIATTR_KPARAM_INFO
	.align		4
.L_21:
        /*0038*/ 	.byte	0x04, 0x17
        /*003a*/ 	.short	(.L_23 - .L_22)
.L_22:
        /*003c*/ 	.word	0x00000000
        /*0040*/ 	.short	0x0003
        /*0042*/ 	.short	0x0018
        /*0044*/ 	.byte	0x00, 0xf5, 0x21, 0x00


	//----- nvinfo : EIATTR_KPARAM_INFO
	.align		4
.L_23:
        /*0048*/ 	.byte	0x04, 0x17
        /*004a*/ 	.short	(.L_25 - .L_24)
.L_24:
        /*004c*/ 	.word	0x00000000
        /*0050*/ 	.short	0x0002
        /*0052*/ 	.short	0x0010
        /*0054*/ 	.byte	0x00, 0xf5, 0x21, 0x00


	//----- nvinfo : EIATTR_KPARAM_INFO
	.align		4
.L_25:
        /*0058*/ 	.byte	0x04, 0x17
        /*005a*/ 	.short	(.L_27 - .L_26)
.L_26:
        /*005c*/ 	.word	0x00000000
        /*0060*/ 	.short	0x0001
        /*0062*/ 	.short	0x0008
        /*0064*/ 	.byte	0x00, 0xf5, 0x21, 0x00


	//----- nvinfo : EIATTR_KPARAM_INFO
	.align		4
.L_27:
        /*0068*/ 	.byte	0x04, 0x17
        /*006a*/ 	.short	(.L_29 - .L_28)
.L_28:
        /*006c*/ 	.word	0x00000000
        /*0070*/ 	.short	0x0000
        /*0072*/ 	.short	0x0000
        /*0074*/ 	.byte	0x00, 0xf5, 0x21, 0x00


	//----- nvinfo : EIATTR_SPARSE_MMA_MASK
	.align		4
.L_29:
        /*0078*/ 	.byte	0x03, 0x50
        /*007a*/ 	.short	0x0000


	//----- nvinfo : EIATTR_MAXREG_COUNT
	.align		4
        /*007c*/ 	.byte	0x03, 0x1b
        /*007e*/ 	.short	0x00ff


	//----- nvinfo : EIATTR_MERCURY_ISA_VERSION
	.align		4
        /*0080*/ 	.byte	0x03, 0x5f
        /*0082*/ 	.short	0x0101


	//----- nvinfo : EIATTR_VRC_CTA_INIT_COUNT
	.align		4
        /*0084*/ 	.byte	0x02, 0x4a
	.zero		1
	.zero		1


	//----- nvinfo : EIATTR_EXIT_INSTR_OFFSETS
	.align		4
        /*0088*/ 	.byte	0x04, 0x1c
        /*008a*/ 	.short	(.L_31 - .L_30)


	//   ....[0]....
.L_30:
        /*008c*/ 	.word	0x00000030


	//   ....[1]....
        /*0090*/ 	.word	0x000014f0


	//----- nvinfo : EIATTR_CRS_STACK_SIZE
	.align		4
.L_31:
        /*0094*/ 	.byte	0x04, 0x1e
        /*0096*/ 	.short	(.L_33 - .L_32)
.L_32:
        /*0098*/ 	.word	0x00000000


	//----- nvinfo : EIATTR_CBANK_PARAM_SIZE
	.align		4
.L_33:
        /*009c*/ 	.byte	0x03, 0x19
        /*009e*/ 	.short	0x002c


	//----- nvinfo : EIATTR_PARAM_CBANK
	.align		4
        /*00a0*/ 	.byte	0x04, 0x0a
        /*00a2*/ 	.short	(.L_35 - .L_34)
	.align		4
.L_34:
        /*00a4*/ 	.word	index@(.nv.constant0._Z13update_paramsPfS_S_S_fii)
        /*00a8*/ 	.short	0x0380
        /*00aa*/ 	.short	0x002c


	//----- nvinfo : EIATTR_SW_WAR
	.align		4
.L_35:
        /*00ac*/ 	.byte	0x04, 0x36
        /*00ae*/ 	.short	(.L_37 - .L_36)
.L_36:
        /*00b0*/ 	.word	0x00000008
.L_37:


//--------------------- .nv.info._Z16compute_gradientPfS_S_S_S_S_ii --------------------------
	.section	.nv.info._Z16compute_gradientPfS_S_S_S_S_ii,"",@"SHT_CUDA_INFO"
	.sectionflags	@""
	.align	4


	//----- nvinfo : EIATTR_CUDA_API_VERSION
	.align		4
        /*0000*/ 	.byte	0x04, 0x37
        /*0002*/ 	.short	(.L_39 - .L_38)
.L_38:
        /*0004*/ 	.word	0x00000082


	//----- nvinfo : EIATTR_KPARAM_INFO
	.align		4
.L_39:
        /*0008*/ 	.byte	0x04, 0x17
        /*000a*/ 	.short	(.L_41 - .L_40)
.L_40:
        /*000c*/ 	.word	0x00000000
        /*0010*/ 	.short	0x0007
        /*0012*/ 	.short	0x0034
        /*0014*/ 	.byte	0x00, 0xf0, 0x11, 0x00


	//----- nvinfo : EIATTR_KPARAM_INFO
	.align		4
.L_41:
        /*0018*/ 	.byte	0x04, 0x17
        /*001a*/ 	.short	(.L_43 - .L_42)
.L_42:
        /*001c*/ 	.word	0x00000000
        /*0020*/ 	.short	0x0006
        /*0022*/ 	.short	0x0030
        /*0024*/ 	.byte	0x00, 0xf0, 0x11, 0x00


	//----- nvinfo : EIATTR_KPARAM_INFO
	.align		4
.L_43:
        /*0028*/ 	.byte	0x04, 0x17
        /*002a*/ 	.short	(.L_45 - .L_44)
.L_44:
        /*002c*/ 	.word	0x00000000
        /*0030*/ 	.short	0x0005
        /*0032*/ 	.short	0x0028
        /*0034*/ 	.byte	0x00, 0xf5, 0x21, 0x00


	//----- nvinfo : EIATTR_KPARAM_INFO
	.align		4
.L_45:
        /*0038*/ 	.byte	0x04, 0x17
        /*003a*/ 	.short	(.L_47 - .L_46)
.L_46:
        /*003c*/ 	.word	0x00000000
        /*0040*/ 	.short	0x0004
        /*0042*/ 	.short	0x0020
        /*0044*/ 	.byte	0x00, 0xf5, 0x21, 0x00


	//----- nvinfo : EIATTR_KPARAM_INFO
	.align		4
.L_47:
        /*0048*/ 	.byte	0x04, 0x17
        /*004a*/ 	.short	(.L_49 - .L_48)
.L_48:
        /*004c*/ 	.word	0x00000000
        /*0050*/ 	.short	0x0003
        /*0052*/ 	.short	0x0018
        /*0054*/ 	.byte	0x00, 0xf5, 0x21, 0x00


	//----- nvinfo : EIATTR_KPARAM_INFO
	.align		4
.L_49:
        /*0058*/ 	.byte	0x04, 0x17
        /*005a*/ 	.short	(.L_51 - .L_50)
.L_50:
        /*005c*/ 	.word	0x00000000
        /*0060*/ 	.short	0x0002
        /*0062*/ 	.short	0x0010
        /*0064*/ 	.byte	0x00, 0xf5, 0x21, 0x00


	//----- nvinfo : EIATTR_KPARAM_INFO
	.align		4
.L_51:
        /*0068*/ 	.byte	0x04, 0x17
        /*006a*/ 	.short	(.L_53 - .L_52)
.L_52:
        /*006c*/ 	.word	0x00000000
        /*0070*/ 	.short	0x0001
        /*0072*/ 	.short	0x0008
        /*0074*/ 	.byte	0x00, 0xf5, 0x21, 0x00


	//----- nvinfo : EIATTR_KPARAM_INFO
	.align		4
.L_53:
        /*0078*/ 	.byte	0x04, 0x17
        /*007a*/ 	.short	(.L_55 - .L_54)
.L_54:
        /*007c*/ 	.word	0x00000000
        /*0080*/ 	.short	0x0000
        /*0082*/ 	.short	0x0000
        /*0084*/ 	.byte	0x00, 0xf5, 0x21, 0x00


	//----- nvinfo : EIATTR_SPARSE_MMA_MASK
	.align		4
.L_55:
        /*0088*/ 	.byte	0x03, 0x50
        /*008a*/ 	.short	0x0000


	//----- nvinfo : EIATTR_MAXREG_COUNT
	.align		4
        /*008c*/ 	.byte	0x03, 0x1b
        /*008e*/ 	.short	0x00ff


	//----- nvinfo : EIATTR_MERCURY_ISA_VERSION
	.align		4
        /*0090*/ 	.byte	0x03, 0x5f
        /*0092*/ 	.short	0x0101


	//----- nvinfo : EIATTR_VRC_CTA_INIT_COUNT
	.align		4
        /*0094*/ 	.byte	0x02, 0x4a
	.zero		1
	.zero		1


	//----- nvinfo : EIATTR_EXIT_INSTR_OFFSETS
	.align		4
        /*0098*/ 	.byte	0x04, 0x1c
        /*009a*/ 	.short	(.L_57 - .L_56)


	//   ....[0]....
.L_56:
        /*009c*/ 	.word	0x00000070


	//   ....[1]....
        /*00a0*/ 	.word	0x00001420


	//----- nvinfo : EIATTR_CBANK_PARAM_SIZE
	.align		4
.L_57:
        /*00a4*/ 	.byte	0x03, 0x19
        /*00a6*/ 	.short	0x0038


	//----- nvinfo : EIATTR_PARAM_CBANK
	.align		4
        /*00a8*/ 	.byte	0x04, 0x0a
        /*00aa*/ 	.short	(.L_59 - .L_58)
	.align		4
.L_58:
        /*00ac*/ 	.word	index@(.nv.constant0._Z16compute_gradientPfS_S_S_S_S_ii)
        /*00b0*/ 	.short	0x0380
        /*00b2*/ 	.short	0x0038


	//----- nvinfo : EIATTR_SW_WAR
	.align		4
.L_59:
        /*00b4*/ 	.byte	0x04, 0x36
        /*00b6*/ 	.short	(.L_61 - .L_60)
.L_60:
        /*00b8*/ 	.word	0x00000008
.L_61:


//--------------------- .nv.callgraph             --------------------------
	.section	.nv.callgraph,"",@"SHT_CUDA_CALLGRAPH"
	.align	4
	.sectionentsize	8
	.align		4
        /*0000*/ 	.word	0x00000000
	.align		4
        /*0004*/ 	.word	0xffffffff
	.align		4
        /*0008*/ 	.word	0x00000000
	.align		4
        /*000c*/ 	.word	0xfffffffe
	.align		4
        /*0010*/ 	.word	0x00000000
	.align		4
        /*0014*/ 	.word	0xfffffffd
	.align		4
        /*0018*/ 	.word	0x00000000
	.align		4
        /*001c*/ 	.word	0xfffffffc


//--------------------- .text._Z13update_paramsPfS_S_S_fii --------------------------
	.section	.text._Z13update_paramsPfS_S_S_fii,"ax",@progbits
	.align	128
        .global         _Z13update_paramsPfS_S_S_fii
        .type           _Z13update_paramsPfS_S_S_fii,@function
        .size           _Z13update_paramsPfS_S_S_fii,(.L_x_43 - _Z13update_paramsPfS_S_S_fii)
        .other          _Z13update_paramsPfS_S_S_fii,@"STO_CUDA_ENTRY STV_DEFAULT"
_Z13update_paramsPfS_S_S_fii:
.text._Z13update_paramsPfS_S_S_fii:
[----:B------:R-:W-:Y:S01]  /*0000*/  LDC R1, c[0x0][0x37c] ;  /* 0x0000df00ff017b82 */ /* 0x000fe20000000800 */
[----:B------:R-:W0:Y:S02]  /*0010*/  S2R R0, SR_TID.X ;  /* 0x0000000000007919 */ /* 0x000e240000002100 */
[----:B0-----:R-:W-:-:S13]  /*0020*/  ISETP.NE.AND P0, PT, R0, RZ, PT ;  /* 0x000000ff0000720c */ /* 0x001fda0003f05270 */
[----:B------:R-:W-:Y:S05]  /*0030*/  @P0 EXIT ;  /* 0x000000000000094d */ /* 0x000fea0003800000 */
[----:B------:R-:W0:Y:S01]  /*0040*/  LDCU UR4, c[0x0][0x3a8] ;  /* 0x00007500ff0477ac */ /* 0x000e220008000800 */
[----:B------:R-:W1:Y:S01]  /*0050*/  LDCU.64 UR14, c[0x0][0x358] ;  /* 0x00006b00ff0e77ac */ /* 0x000e620008000a00 */
[----:B0-----:R-:W-:-:S09]  /*0060*/  UISETP.GE.AND UP0, UPT, UR4, 0x1, UPT ;  /* 0x000000010400788c */ /* 0x001fd2000bf06270 */
[----:B-1----:R-:W-:Y:S05]  /*0070*/  BRA.U !UP0, `(.L_x_0) ;  /* 0x0000001108c07547 */ /* 0x002fea000b800000 */
[----:B------:R-:W0:Y:S01]  /*0080*/  LDCU UR5, c[0x0][0x3a4] ;  /* 0x00007480ff0577ac */ /* 0x000e220008000800 */
[----:B------:R-:W-:Y:S01]  /*0090*/  HFMA2 R2, -RZ, RZ, 0, 0 ;  /* 0x00000000ff027431 */ /* 0x000fe200000001ff */
[----:B------:R-:W-:Y:S02]  /*00a0*/  UISETP.GE.U32.AND UP0, UPT, UR4, 0x8, UPT ;  /* 0x000000080400788c */ /* 0x000fe4000bf06070 */
[----:B------:R-:W-:Y:S01]  /*00b0*/  ULOP3.LUT UR12, UR4, 0x7, URZ, 0xc0, !UPT ;  /* 0x00000007040c7892 */ /* 0x000fe2000f8ec0ff */
[----:B0-----:R-:W-:-:S06]  /*00c0*/  I2FP.F32.S32 R3, UR5 ;  /* 0x0000000500037c45 */ /* 0x001fcc0008201400 */
[----:B------:R-:W-:Y:S05]  /*00d0*/  BRA.U !UP0, `(.L_x_1) ;  /* 0x00000009085c7547 */ /* 0x000fea000b800000 */
[----:B------:R-:W0:Y:S01]  /*00e0*/  LDCU.64 UR8, c[0x0][0x390] ;  /* 0x00007200ff0877ac */ /* 0x000e220008000a00 */
[----:B------:R-:W1:Y:S01]  /*00f0*/  LDCU.64 UR10, c[0x0][0x380] ;  /* 0x00007000ff0a77ac */ /* 0x000e620008000a00 */
[----:B------:R-:W-:Y:S01]  /*0100*/  ULOP3.LUT UR4, UR4, 0x7ffffff8, URZ, 0xc0, !UPT ;  /* 0x7ffffff804047892 */ /* 0x000fe2000f8ec0ff */
[----:B------:R-:W2:Y:S05]  /*0110*/  LDCU UR13, c[0x0][0x3a0] ;  /* 0x00007400ff0d77ac */ /* 0x000eaa0008000800 */
[----:B------:R-:W-:Y:S01]  /*0120*/  MOV R2, UR4 ;  /* 0x0000000400027c02 */ /* 0x000fe20008000f00 */
[----:B0-----:R-:W-:Y:S02]  /*0130*/  UIADD3 UR7, UP0, UPT, UR8, 0x10, URZ ;  /* 0x0000001008077890 */ /* 0x001fe4000ff1e0ff */
[----:B-1----:R-:W-:-:S02]  /*0140*/  UIADD3 UR5, UP1, UPT, UR10, 0x10, URZ ;  /* 0x000000100a057890 */ /* 0x002fc4000ff3e0ff */
[----:B------:R-:W-:Y:S02]  /*0150*/  UIADD3.X UR8, UPT, UPT, URZ, UR9, URZ, UP0, !UPT ;  /* 0x00000009ff087290 */ /* 0x000fe400087fe4ff */
[----:B------:R-:W-:Y:S01]  /*0160*/  MOV R4, UR7 ;  /* 0x0000000700047c02 */ /* 0x000fe20008000f00 */
[----:B------:R-:W-:Y:S01]  /*0170*/  UIADD3.X UR6, UPT, UPT, URZ, UR11, URZ, UP1, !UPT ;  /* 0x0000000bff067290 */ /* 0x000fe20008ffe4ff */
[----:B------:R-:W-:Y:S01]  /*0180*/  MOV R10, UR5 ;  /* 0x00000005000a7c02 */ /* 0x000fe20008000f00 */
[----:B------:R-:W-:Y:S01]  /*0190*/  UIADD3 UR9, UPT, UPT, -UR4, URZ, URZ ;  /* 0x000000ff04097290 */ /* 0x000fe2000fffe1ff */
[----:B------:R-:W-:-:S03]  /*01a0*/  MOV R5, UR8 ;  /* 0x0000000800057c02 */ /* 0x000fc60008000f00 */
[----:B--2---:R-:W-:-:S08]  /*01b0*/  MOV R11, UR6 ;  /* 0x00000006000b7c02 */ /* 0x004fd00008000f00 */
.L_x_10:
[----:B------:R-:W2:Y:S01]  /*01c0*/  LDG.E R0, desc[UR14][R4.64+-0x10] ;  /* 0xfffff00e04007981 */ /* 0x000ea2000c1e1900 */
[----:B------:R-:W0:Y:S02]  /*01d0*/  MUFU.RCP R6, R3 ;  /* 0x0000000300067308 */ /* 0x000e240000001000 */
[----:B0-----:R-:W-:-:S04]  /*01e0*/  FFMA R7, -R3, R6, 1 ;  /* 0x3f80000003077423 */ /* 0x001fc80000000106 */
[----:B------:R-:W-:Y:S02]  /*01f0*/  FFMA R7, R6, R7, R6 ;  /* 0x0000000706077223 */ /* 0x000fe40000000006 */
[----:B--2---:R-:W0:Y:S02]  /*0200*/  FCHK P0, R0, R3 ;  /* 0x0000000300007302 */ /* 0x004e240000000000 */
[----:B------:R-:W-:-:S04]  /*0210*/  FFMA R6, R0, R7, RZ ;  /* 0x0000000700067223 */ /* 0x000fc800000000ff */
[----:B------:R-:W-:-:S04]  /*0220*/  FFMA R8, -R3, R6, R0 ;  /* 0x0000000603087223 */ /* 0x000fc80000000100 */
[----:B------:R-:W-:Y:S01]  /*0230*/  FFMA R8, R7, R8, R6 ;  /* 0x0000000807087223 */ /* 0x000fe20000000006 */
[----:B------:R-:W-:Y:S02]  /*0240*/  MOV R6, R10 ;  /* 0x0000000a00067202 */ /* 0x000fe40000000f00 */
[----:B------:R-:W-:Y:S01]  /*0250*/  MOV R7, R11 ;  /* 0x0000000b00077202 */ /* 0x000fe20000000f00 */
[----:B0-----:R-:W-:Y:S06]  /*0260*/  @!P0 BRA `(.L_x_2) ;  /* 0x00000000000c8947 */ /* 0x001fec0003800000 */
[----:B------:R-:W-:-:S07]  /*0270*/  MOV R8, 0x290 ;  /* 0x0000029000087802 */ /* 0x000fce0000000f00 */
[----:B------:R-:W-:Y:S05]  /*0280*/  CALL.REL.NOINC `($__internal_0_$__cuda_sm3x_div_rn_noftz_f32_slowpath) ;  /* 0x00000010009c7944 */ /* 0x000fea0003c00000 */
[----:B------:R-:W-:-:S07]  /*0290*/  MOV R8, R0 ;  /* 0x0000000000087202 */ /* 0x000fce0000000f00 */
.L_x_2:
[----:B------:R-:W2:Y:S01]  /*02a0*/  LDG.E R9, desc[UR14][R6.64+-0x10] ;  /* 0xfffff00e06097981 */ /* 0x000ea2000c1e1900 */
[----:B------:R-:W0:Y:S01]  /*02b0*/  MUFU.RCP R0, R3 ;  /* 0x0000000300007308 */ /* 0x000e220000001000 */
[----:B--2---:R-:W-:-:S05]  /*02c0*/  FFMA R9, -R8, UR13, R9 ;  /* 0x0000000d08097c23 */ /* 0x004fca0008000109 */
[----:B------:R1:W-:Y:S04]  /*02d0*/  STG.E desc[UR14][R6.64+-0x10], R9 ;  /* 0xfffff00906007986 */ /* 0x0003e8000c10190e */
[----:B------:R-:W2:Y:S01]  /*02e0*/  LDG.E R10, desc[UR14][R4.64+-0xc] ;  /* 0xfffff40e040a7981 */ /* 0x000ea2000c1e1900 */
[----:B0-----:R-:W-:-:S03]  /*02f0*/  FFMA R11, -R3, R0, 1 ;  /* 0x3f800000030b7423 */ /* 0x001fc60000000100 */
[----:B------:R1:W-:Y:S01]  /*0300*/  STG.E desc[UR14][R4.64+-0x10], RZ ;  /* 0xfffff0ff04007986 */ /* 0x0003e2000c10190e */
[----:B------:R-:W-:Y:S01]  /*0310*/  FFMA R0, R0, R11, R0 ;  /* 0x0000000b00007223 */ /* 0x000fe20000000000 */
[----:B--2---:R-:W0:Y:S03]  /*0320*/  FCHK P0, R10, R3 ;  /* 0x000000030a007302 */ /* 0x004e260000000000 */
[----:B------:R-:W-:-:S04]  /*0330*/  FFMA R8, R0, R10, RZ ;  /* 0x0000000a00087223 */ /* 0x000fc800000000ff */
[----:B------:R-:W-:-:S04]  /*0340*/  FFMA R11, -R3, R8, R10 ;  /* 0x00000008030b7223 */ /* 0x000fc8000000010a */
[----:B------:R-:W-:Y:S01]  /*0350*/  FFMA R0, R0, R11, R8 ;  /* 0x0000000b00007223 */ /* 0x000fe20000000008 */
[----:B01----:R-:W-:Y:S06]  /*0360*/  @!P0 BRA `(.L_x_3) ;  /* 0x00000000000c8947 */ /* 0x003fec0003800000 */
[----:B------:R-:W-:Y:S02]  /*0370*/  MOV R0, R10 ;  /* 0x0000000a00007202 */ /* 0x000fe40000000f00 */
[----:B------:R-:W-:-:S07]  /*0380*/  MOV R8, 0x3a0 ;  /* 0x000003a000087802 */ /* 0x000fce0000000f00 */
[----:B------:R-:W-:Y:S05]  /*0390*/  CALL.REL.NOINC `($__internal_0_$__cuda_sm3x_div_rn_noftz_f32_slowpath) ;  /* 0x0000001000587944 */ /* 0x000fea0003c00000 */
.L_x_3:
[----:B------:R-:W2:Y:S02]  /*03a0*/  LDG.E R9, desc[UR14][R6.64+-0xc] ;  /* 0xfffff40e06097981 */ /* 0x000ea4000c1e1900 */
[----:B--2---:R-:W-:-:S05]  /*03b0*/  FFMA R9, -R0, UR13, R9 ;  /* 0x0000000d00097c23 */ /* 0x004fca0008000109 */
[----:B------:R0:W-:Y:S04]  /*03c0*/  STG.E desc[UR14][R6.64+-0xc], R9 ;  /* 0xfffff40906007986 */ /* 0x0001e8000c10190e */
[----:B------:R-:W2:Y:S01]  /*03d0*/  LDG.E R10, desc[UR14][R4.64+-0x8] ;  /* 0xfffff80e040a7981 */ /* 0x000ea2000c1e1900 */
[----:B------:R-:W1:Y:S03]  /*03e0*/  MUFU.RCP R0, R3 ;  /* 0x0000000300007308 */ /* 0x000e660000001000 */
[----:B------:R0:W-:Y:S01]  /*03f0*/  STG.E desc[UR14][R4.64+-0xc], RZ ;  /* 0xfffff4ff04007986 */ /* 0x0001e2000c10190e */
[----:B-1----:R-:W-:-:S04]  /*0400*/  FFMA R11, -R3, R0, 1 ;  /* 0x3f800000030b7423 */ /* 0x002fc80000000100 */
[----:B------:R-:W-:Y:S01]  /*0410*/  FFMA R0, R0, R11, R0 ;  /* 0x0000000b00007223 */ /* 0x000fe20000000000 */
[----:B--2---:R-:W1:Y:S03]  /*0420*/  FCHK P0, R10, R3 ;  /* 0x000000030a007302 */ /* 0x004e660000000000 */
[----:B------:R-:W-:-:S04]  /*0430*/  FFMA R8, R0, R10, RZ ;  /* 0x0000000a00087223 */ /* 0x000fc800000000ff */
[----:B------:R-:W-:-:S04]  /*0440*/  FFMA R11, -R3, R8, R10 ;  /* 0x00000008030b7223 */ /* 0x000fc8000000010a */
[----:B------:R-:W-:Y:S01]  /*0450*/  FFMA R0, R0, R11, R8 ;  /* 0x0000000b00007223 */ /* 0x000fe20000000008 */
[----:B01----:R-:W-:Y:S06]  /*0460*/  @!P0 BRA `(.L_x_4) ;  /* 0x00000000000c8947 */ /* 0x003fec0003800000 */
[----:B------:R-:W-:Y:S02]  /*0470*/  MOV R0, R10 ;  /* 0x0000000a00007202 */ /* 0x000fe40000000f00 */
[----:B------:R-:W-:-:S07]  /*0480*/  MOV R8, 0x4a0 ;  /* 0x000004a000087802 */ /* 0x000fce0000000f00 */
[----:B------:R-:W-:Y:S05]  /*0490*/  CALL.REL.NOINC `($__internal_0_$__cuda_sm3x_div_rn_noftz_f32_slowpath) ;  /* 0x0000001000187944 */ /* 0x000fea0003c00000 */
.L_x_4:
        /* <DEDUP_REMOVED lines=16> */
.L_x_5:
        /* <DEDUP_REMOVED lines=16> */
.L_x_6:
        /* <DEDUP_REMOVED lines=16> */
.L_x_7:
        /* <DEDUP_REMOVED lines=16> */
.L_x_8:
        /* <DEDUP_REMOVED lines=16> */
.L_x_9:
[----:B------:R-:W2:Y:S01]  /*09a0*/  LDG.E R9, desc[UR14][R6.64+0xc] ;  /* 0x00000c0e06097981 */ /* 0x000ea2000c1e1900 */
[----:B------:R-:W-:Y:S01]  /*09b0*/  UIADD3 UR9, UPT, UPT, UR9, 0x8, URZ ;  /* 0x0000000809097890 */ /* 0x000fe2000fffe0ff */
[----:B------:R-:W-:-:S03]  /*09c0*/  IADD3 R10, P1, PT, R6, 0x20, RZ ;  /* 0x00000020060a7810 */ /* 0x000fc60007f3e0ff */
[----:B------:R-:W-:Y:S01]  /*09d0*/  UISETP.NE.AND UP0, UPT, UR9, URZ, UPT ;  /* 0x000000ff0900728c */ /* 0x000fe2000bf05270 */
[----:B------:R-:W-:Y:S01]  /*09e0*/  IADD3.X R11, PT, PT, RZ, R7, RZ, P1, !PT ;  /* 0x00000007ff0b7210 */ /* 0x000fe20000ffe4ff */
[----:B--2---:R-:W-:-:S05]  /*09f0*/  FFMA R9, -R0, UR13, R9 ;  /* 0x0000000d00097c23 */ /* 0x004fca0008000109 */
[----:B------:R-:W-:Y:S04]  /*0a00*/  STG.E desc[UR14][R6.64+0xc], R9 ;  /* 0x00000c0906007986 */ /* 0x000fe8000c10190e */
[----:B------:R0:W-:Y:S02]  /*0a10*/  STG.E desc[UR14][R4.64+0xc], RZ ;  /* 0x00000cff04007986 */ /* 0x0001e4000c10190e */
[----:B0-----:R-:W-:-:S04]  /*0a20*/  IADD3 R4, P0, PT, R4, 0x20, RZ ;  /* 0x0000002004047810 */ /* 0x001fc80007f1e0ff */
[----:B------:R-:W-:Y:S01]  /*0a30*/  IADD3.X R5, PT, PT, RZ, R5, RZ, P0, !PT ;  /* 0x00000005ff057210 */ /* 0x000fe200007fe4ff */
[----:B------:R-:W-:Y:S08]  /*0a40*/  BRA.U UP0, `(.L_x_10) ;  /* 0xfffffff500dc7547 */ /* 0x000ff0000b83ffff */
.L_x_1:
[----:B------:R-:W-:-:S09]  /*0a50*/  UISETP.NE.AND UP0, UPT, UR12, URZ, UPT ;  /* 0x000000ff0c00728c */ /* 0x000fd2000bf05270 */
[----:B------:R-:W-:Y:S05]  /*0a60*/  BRA.U !UP0, `(.L_x_0) ;  /* 0x0000000908447547 */ /* 0x000fea000b800000 */
[----:B------:R-:W0:Y:S01]  /*0a70*/  LDCU UR4, c[0x0][0x3a8] ;  /* 0x00007500ff0477ac */ /* 0x000e220008000800 */
[----:B------:R-:W-:Y:S02]  /*0a80*/  UISETP.GE.U32.AND UP0, UPT, UR12, 0x4, UPT ;  /* 0x000000040c00788c */ /* 0x000fe4000bf06070 */
[----:B0-----:R-:W-:-:S07]  /*0a90*/  ULOP3.LUT UR4, UR4, 0x3, URZ, 0xc0, !UPT ;  /* 0x0000000304047892 */ /* 0x001fce000f8ec0ff */
[----:B------:R-:W-:Y:S05]  /*0aa0*/  BRA.U !UP0, `(.L_x_11) ;  /* 0x0000000508247547 */ /* 0x000fea000b800000 */
[----:B------:R-:W0:Y:S02]  /*0ab0*/  LDC.64 R4, c[0x0][0x390] ;  /* 0x0000e400ff047b82 */ /* 0x000e240000000a00 */
[----:B0-----:R-:W-:-:S05]  /*0ac0*/  IMAD.WIDE.U32 R4, R2, 0x4, R4 ;  /* 0x0000000402047825 */ /* 0x001fca00078e0004 */
        /* <DEDUP_REMOVED lines=8> */
[----:B0-----:R-:W-:Y:S06]  /*0b50*/  @!P0 BRA `(.L_x_12) ;  /* 0x00000000000c8947 */ /* 0x001fec0003800000 */
[----:B------:R-:W-:Y:S02]  /*0b60*/  MOV R0, R8 ;  /* 0x0000000800007202 */ /* 0x000fe40000000f00 */
[----:B------:R-:W-:-:S07]  /*0b70*/  MOV R8, 0xb90 ;  /* 0x00000b9000087802 */ /* 0x000fce0000000f00 */
[----:B------:R-:W-:Y:S05]  /*0b80*/  CALL.REL.NOINC `($__internal_0_$__cuda_sm3x_div_rn_noftz_f32_slowpath) ;  /* 0x00000008005c7944 */ /* 0x000fea0003c00000 */
.L_x_12:
[----:B------:R-:W0:Y:S01]  /*0b90*/  LDC.64 R6, c[0x0][0x380] ;  /* 0x0000e000ff067b82 */ /* 0x000e220000000a00 */
[----:B------:R-:W1:Y:S01]  /*0ba0*/  LDCU UR5, c[0x0][0x3a0] ;  /* 0x00007400ff0577ac */ /* 0x000e620008000800 */
[----:B0-----:R-:W-:-:S05]  /*0bb0*/  IMAD.WIDE.U32 R6, R2, 0x4, R6 ;  /* 0x0000000402067825 */ /* 0x001fca00078e0006 */
[----:B------:R-:W1:Y:S02]  /*0bc0*/  LDG.E R9, desc[UR14][R6.64] ;  /* 0x0000000e06097981 */ /* 0x000e64000c1e1900 */
[----:B-1----:R-:W-:-:S05]  /*0bd0*/  FFMA R9, -R0, UR5, R9 ;  /* 0x0000000500097c23 */ /* 0x002fca0008000109 */
        /* <DEDUP_REMOVED lines=14> */
.L_x_13:
[----:B------:R-:W2:Y:S01]  /*0cc0*/  LDG.E R9, desc[UR14][R6.64+0x4] ;  /* 0x0000040e06097981 */ /* 0x000ea2000c1e1900 */
[----:B------:R-:W2:Y:S02]  /*0cd0*/  LDCU UR5, c[0x0][0x3a0] ;  /* 0x00007400ff0577ac */ /* 0x000ea40008000800 */
        /* <DEDUP_REMOVED lines=15> */
.L_x_14:
        /* <DEDUP_REMOVED lines=17> */
.L_x_15:
[----:B------:R-:W2:Y:S01]  /*0ee0*/  LDG.E R9, desc[UR14][R6.64+0xc] ;  /* 0x00000c0e06097981 */ /* 0x000ea2000c1e1900 */
[----:B------:R-:W2:Y:S01]  /*0ef0*/  LDCU UR5, c[0x0][0x3a0] ;  /* 0x00007400ff0577ac */ /* 0x000ea20008000800 */
[----:B------:R-:W-:Y:S01]  /*0f00*/  IADD3 R2, PT, PT, R2, 0x4, RZ ;  /* 0x0000000402027810 */ /* 0x000fe20007ffe0ff */
[----:B--2---:R-:W-:-:S05]  /*0f10*/  FFMA R9, -R0, UR5, R9 ;  /* 0x0000000500097c23 */ /* 0x004fca0008000109 */
[----:B------:R0:W-:Y:S04]  /*0f20*/  STG.E desc[UR14][R6.64+0xc], R9 ;  /* 0x00000c0906007986 */ /* 0x0001e8000c10190e */
[----:B------:R0:W-:Y:S02]  /*0f30*/  STG.E desc[UR14][R4.64+0xc], RZ ;  /* 0x00000cff04007986 */ /* 0x0001e4000c10190e */
.L_x_11:
[----:B------:R-:W-:-:S09]  /*0f40*/  UISETP.NE.AND UP0, UPT, UR4, URZ, UPT ;  /* 0x000000ff0400728c */ /* 0x000fd2000bf05270 */
[----:B------:R-:W-:Y:S05]  /*0f50*/  BRA.U !UP0, `(.L_x_0) ;  /* 0x0000000508087547 */ /* 0x000fea000b800000 */
[----:B------:R-:W-:-:S09]  /*0f60*/  UISETP.NE.AND UP0, UPT, UR4, 0x1, UPT ;  /* 0x000000010400788c */ /* 0x000fd2000bf05270 */
[----:B------:R-:W-:Y:S05]  /*0f70*/  BRA.U !UP0, `(.L_x_16) ;  /* 0x00000001089c7547 */ /* 0x000fea000b800000 */
[----:B0-----:R-:W0:Y:S02]  /*0f80*/  LDC.64 R4, c[0x0][0x390] ;  /* 0x0000e400ff047b82 */ /* 0x001e240000000a00 */
        /* <DEDUP_REMOVED lines=13> */
.L_x_17:
        /* <DEDUP_REMOVED lines=19> */
.L_x_18:
[----:B------:R-:W2:Y:S01]  /*1190*/  LDG.E R9, desc[UR14][R6.64+0x4] ;  /* 0x0000040e06097981 */ /* 0x000ea2000c1e1900 */
[----:B------:R-:W2:Y:S01]  /*11a0*/  LDCU UR4, c[0x0][0x3a0] ;  /* 0x00007400ff0477ac */ /* 0x000ea20008000800 */
[----:B------:R-:W-:Y:S01]  /*11b0*/  IADD3 R2, PT, PT, R2, 0x2, RZ ;  /* 0x0000000202027810 */ /* 0x000fe20007ffe0ff */
[----:B--2---:R-:W-:-:S05]  /*11c0*/  FFMA R9, -R0, UR4, R9 ;  /* 0x0000000400097c23 */ /* 0x004fca0008000109 */
[----:B------:R1:W-:Y:S04]  /*11d0*/  STG.E desc[UR14][R6.64+0x4], R9 ;  /* 0x0000040906007986 */ /* 0x0003e8000c10190e */
[----:B------:R1:W-:Y:S02]  /*11e0*/  STG.E desc[UR14][R4.64+0x4], RZ ;  /* 0x000004ff04007986 */ /* 0x0003e4000c10190e */
.L_x_16:
[----:B------:R-:W2:Y:S02]  /*11f0*/  LDCU UR4, c[0x0][0x3a8] ;  /* 0x00007500ff0477ac */ /* 0x000ea40008000800 */
[----:B--2---:R-:W-:-:S04]  /*1200*/  ULOP3.LUT UR4, UR4, 0x1, URZ, 0xc0, !UPT ;  /* 0x0000000104047892 */ /* 0x004fc8000f8ec0ff */
[----:B------:R-:W-:-:S09]  /*1210*/  UISETP.NE.U32.AND UP0, UPT, UR4, 0x1, UPT ;  /* 0x000000010400788c */ /* 0x000fd2000bf05070 */
[----:B------:R-:W-:Y:S05]  /*1220*/  BRA.U UP0, `(.L_x_0) ;  /* 0x0000000100547547 */ /* 0x000fea000b800000 */
[----:B01----:R-:W0:Y:S02]  /*1230*/  LDC.64 R4, c[0x0][0x390] ;  /* 0x0000e400ff047b82 */ /* 0x003e240000000a00 */
        /* <DEDUP_REMOVED lines=13> */
.L_x_19:
[----:B------:R-:W0:Y:S01]  /*1310*/  LDC.64 R6, c[0x0][0x380] ;  /* 0x0000e000ff067b82 */ /* 0x000e220000000a00 */
[----:B------:R-:W1:Y:S01]  /*1320*/  LDCU UR4, c[0x0][0x3a0] ;  /* 0x00007400ff0477ac */ /* 0x000e620008000800 */
[----:B0-----:R-:W-:-:S05]  /*1330*/  IMAD.WIDE.U32 R2, R2, 0x4, R6 ;  /* 0x0000000402027825 */ /* 0x001fca00078e0006 */
[----:B------:R-:W1:Y:S02]  /*1340*/  LDG.E R7, desc[UR14][R2.64] ;  /* 0x0000000e02077981 */ /* 0x000e64000c1e1900 */
[----:B-1----:R-:W-:-:S05]  /*1350*/  FFMA R7, -R0, UR4, R7 ;  /* 0x0000000400077c23 */ /* 0x002fca0008000107 */
[----:B------:R2:W-:Y:S04]  /*1360*/  STG.E desc[UR14][R2.64], R7 ;  /* 0x0000000702007986 */ /* 0x0005e8000c10190e */
[----:B------:R2:W-:Y:S02]  /*1370*/  STG.E desc[UR14][R4.64], RZ ;  /* 0x000000ff04007986 */ /* 0x0005e4000c10190e */
.L_x_0:
[----:B--2---:R-:W2:Y:S01]  /*1380*/  LDC.64 R2, c[0x0][0x398] ;  /* 0x0000e600ff027b82 */ /* 0x004ea20000000a00 */
[----:B------:R-:W0:Y:S01]  /*1390*/  LDCU UR4, c[0x0][0x3a4] ;  /* 0x00007480ff0477ac */ /* 0x000e220008000800 */
[----:B--2---:R-:W2:Y:S01]  /*13a0*/  LDG.E R3, desc[UR14][R2.64] ;  /* 0x0000000e02037981 */ /* 0x004ea2000c1e1900 */
[----:B01----:R-:W-:-:S04]  /*13b0*/  I2FP.F32.S32 R6, UR4 ;  /* 0x0000000400067c45 */ /* 0x003fc80008201400 */
        /* <DEDUP_REMOVED lines=9> */
[----:B------:R-:W-:Y:S02]  /*1450*/  MOV R3, R6 ;  /* 0x0000000600037202 */ /* 0x000fe40000000f00 */
[----:B------:R-:W-:-:S07]  /*1460*/  MOV R8, 0x1480 ;  /* 0x0000148000087802 */ /* 0x000fce0000000f00 */
[----:B------:R-:W-:Y:S05]  /*1470*/  CALL.REL.NOINC `($__internal_0_$__cuda_sm3x_div_rn_noftz_f32_slowpath) ;  /* 0x0000000000207944 */ /* 0x000fea0003c00000 */
.L_x_20:
[----:B------:R-:W0:Y:S01]  /*1480*/  LDC.64 R2, c[0x0][0x388] ;  /* 0x0000e200ff027b82 */ /* 0x000e220000000a00 */
[----:B------:R-:W1:Y:S01]  /*1490*/  LDCU UR4, c[0x0][0x3a0] ;  /* 0x00007400ff0477ac */ /* 0x000e620008000800 */
[----:B0-----:R-:W1:Y:S06]  /*14a0*/  LDG.E R7, desc[UR14][R2.64] ;  /* 0x0000000e02077981 */ /* 0x001e6c000c1e1900 */
[----:B------:R-:W0:Y:S01]  /*14b0*/  LDC.64 R4, c[0x0][0x398] ;  /* 0x0000e600ff047b82 */ /* 0x000e220000000a00 */
[----:B-1----:R-:W-:-:S05]  /*14c0*/  FFMA R7, -R0, UR4, R7 ;  /* 0x0000000400077c23 */ /* 0x002fca0008000107 */
[----:B------:R-:W-:Y:S04]  /*14d0*/  STG.E desc[UR14][R2.64], R7 ;  /* 0x0000000702007986 */ /* 0x000fe8000c10190e */
[----:B0-----:R-:W-:Y:S01]  /*14e0*/  STG.E desc[UR14][R4.64], RZ ;  /* 0x000000ff04007986 */ /* 0x001fe2000c10190e */
[----:B------:R-:W-:Y:S05]  /*14f0*/  EXIT ;  /* 0x000000000000794d */ /* 0x000fea0003800000 */
        .weak           $__internal_0_$__cuda_sm3x_div_rn_noftz_f32_slowpath
        .type           $__internal_0_$__cuda_sm3x_div_rn_noftz_f32_slowpath,@function
        .size           $__internal_0_$__cuda_sm3x_div_rn_noftz_f32_slowpath,(.L_x_43 - $__internal_0_$__cuda_sm3x_div_rn_noftz_f32_slowpath)
$__internal_0_$__cuda_sm3x_div_rn_noftz_f32_slowpath:
[----:B------:R-:W-:Y:S02]  /*1500*/  SHF.R.U32.HI R9, RZ, 0x17, R3 ;  /* 0x00000017ff097819 */ /* 0x000fe40000011603 */
[----:B------:R-:W-:Y:S02]  /*1510*/  SHF.R.U32.HI R12, RZ, 0x17, R0 ;  /* 0x00000017ff0c7819 */ /* 0x000fe40000011600 */
[----:B------:R-:W-:Y:S02]  /*1520*/  LOP3.LUT R9, R9, 0xff, RZ, 0xc0, !PT ;  /* 0x000000ff09097812 */ /* 0x000fe400078ec0ff */
[----:B------:R-:W-:Y:S02]  /*1530*/  LOP3.LUT R12, R12, 0xff, RZ, 0xc0, !PT ;  /* 0x000000ff0c0c7812 */ /* 0x000fe400078ec0ff */
[----:B------:R-:W-:Y:S02]  /*1540*/  IADD3 R14, PT, PT, R9, -0x1, RZ ;  /* 0xffffffff090e7810 */ /* 0x000fe40007ffe0ff */
[----:B------:R-:W-:-:S02]  /*1550*/  IADD3 R13, PT, PT, R12, -0x1, RZ ;  /* 0xffffffff0c0d7810 */ /* 0x000fc40007ffe0ff */
[----:B------:R-:W-:Y:S02]  /*1560*/  ISETP.GT.U32.AND P0, PT, R14, 0xfd, PT ;  /* 0x000000fd0e00780c */ /* 0x000fe40003f04070 */
[----:B------:R-:W-:Y:S02]  /*1570*/  MOV R11, R3 ;  /* 0x00000003000b7202 */ /* 0x000fe40000000f00 */
[----:B------:R-:W-:-:S13]  /*1580*/  ISETP.GT.U32.OR P0, PT, R13, 0xfd, P0 ;  /* 0x000000fd0d00780c */ /* 0x000fda0000704470 */
[----:B------:R-:W-:Y:S01]  /*1590*/  @!P0 MOV R10, RZ ;  /* 0x000000ff000a8202 */ /* 0x000fe20000000f00 */
[----:B------:R-:W-:Y:S06]  /*15a0*/  @!P0 BRA `(.L_x_21) ;  /* 0x00000000005c8947 */ /* 0x000fec0003800000 */
[----:B------:R-:W-:Y:S02]  /*15b0*/  FSETP.GTU.FTZ.AND P0, PT, |R0|, +INF , PT ;  /* 0x7f8000000000780b */ /* 0x000fe40003f1c200 */
[----:B------:R-:W-:-:S04]  /*15c0*/  FSETP.GTU.FTZ.AND P1, PT, |R3|, +INF , PT ;  /* 0x7f8000000300780b */ /* 0x000fc80003f3c200 */
[----:B------:R-:W-:-:S13]  /*15d0*/  PLOP3.LUT P0, PT, P0, P1, PT, 0xf8, 0x8f ;  /* 0x00000000008f781c */ /* 0x000fda0000703f70 */
[----:B------:R-:W-:Y:S05]  /*15e0*/  @P0 BRA `(.L_x_22) ;  /* 0x0000000400440947 */ /* 0x000fea0003800000 */
[----:B------:R-:W-:-:S13]  /*15f0*/  LOP3.LUT P0, RZ, R11, 0x7fffffff, R0, 0xc8, !PT ;  /* 0x7fffffff0bff7812 */ /* 0x000fda000780c800 */
[----:B------:R-:W-:Y:S05]  /*1600*/  @!P0 BRA `(.L_x_23) ;  /* 0x0000000400348947 */ /* 0x000fea0003800000 */
[C---:B------:R-:W-:Y:S02]  /*1610*/  FSETP.NEU.FTZ.AND P2, PT, |R0|.reuse, +INF , PT ;  /* 0x7f8000000000780b */ /* 0x040fe40003f5d200 */
[----:B------:R-:W-:Y:S02]  /*1620*/  FSETP.NEU.FTZ.AND P1, PT, |R3|, +INF , PT ;  /* 0x7f8000000300780b */ /* 0x000fe40003f3d200 */
[----:B------:R-:W-:-:S11]  /*1630*/  FSETP.NEU.FTZ.AND P0, PT, |R0|, +INF , PT ;  /* 0x7f8000000000780b */ /* 0x000fd60003f1d200 */
[----:B------:R-:W-:Y:S05]  /*1640*/  @!P1 BRA !P2, `(.L_x_23) ;  /* 0x0000000400249947 */ /* 0x000fea0005000000 */
[----:B------:R-:W-:-:S04]  /*1650*/  LOP3.LUT P2, RZ, R0, 0x7fffffff, RZ, 0xc0, !PT ;  /* 0x7fffffff00ff7812 */ /* 0x000fc8000784c0ff */
[----:B------:R-:W-:-:S13]  /*1660*/  PLOP3.LUT P1, PT, P1, P2, PT, 0x2f, 0xf2 ;  /* 0x0000000000f2781c */ /* 0x000fda0000f24577 */
[----:B------:R-:W-:Y:S05]  /*1670*/  @P1 BRA `(.L_x_24) ;  /* 0x0000000400101947 */ /* 0x000fea0003800000 */
[----:B------:R-:W-:-:S04]  /*1680*/  LOP3.LUT P1, RZ, R11, 0x7fffffff, RZ, 0xc0, !PT ;  /* 0x7fffffff0bff7812 */ /* 0x000fc8000782c0ff */
[----:B------:R-:W-:-:S13]  /*1690*/  PLOP3.LUT P0, PT, P0, P1, PT, 0x2f, 0xf2 ;  /* 0x0000000000f2781c */ /* 0x000fda0000702577 */
[----:B------:R-:W-:Y:S05]  /*16a0*/  @P0 BRA `(.L_x_25) ;  /* 0x0000000000f80947 */ /* 0x000fea0003800000 */
[----:B------:R-:W-:Y:S02]  /*16b0*/  ISETP.GE.AND P0, PT, R13, RZ, PT ;  /* 0x000000ff0d00720c */ /* 0x000fe40003f06270 */
[----:B------:R-:W-:-:S11]  /*16c0*/  ISETP.GE.AND P1, PT, R14, RZ, PT ;  /* 0x000000ff0e00720c */ /* 0x000fd60003f26270 */
[----:B------:R-:W-:Y:S01]  /*16d0*/  @P0 MOV R10, RZ ;  /* 0x000000ff000a0202 */ /* 0x000fe20000000f00 */
[----:B------:R-:W-:Y:S01]  /*16e0*/  @!P0 FFMA R0, R0, 1.84467440737095516160e+19, RZ ;  /* 0x5f80000000008823 */ /* 0x000fe200000000ff */
[----:B------:R-:W-:Y:S01]  /*16f0*/  @!P0 MOV R10, 0xffffffc0 ;  /* 0xffffffc0000a8802 */ /* 0x000fe20000000f00 */
[----:B------:R-:W-:-:S03]  /*1700*/  @!P1 FFMA R11, R3, 1.84467440737095516160e+19, RZ ;  /* 0x5f800000030b9823 */ /* 0x000fc600000000ff */
[----:B------:R-:W-:-:S07]  /*1710*/  @!P1 IADD3 R10, PT, PT, R10, 0x40, RZ ;  /* 0x000000400a0a9810 */ /* 0x000fce0007ffe0ff */
.L_x_21:
[----:B------:R-:W-:Y:S02]  /*1720*/  LEA R14, R9, 0xc0800000, 0x17 ;  /* 0xc0800000090e7811 */ /* 0x000fe400078eb8ff */
[----:B------:R-:W-:Y:S02]  /*1730*/  IADD3 R12, PT, PT, R12, -0x7f, RZ ;  /* 0xffffff810c0c7810 */ /* 0x000fe40007ffe0ff */
[----:B------:R-:W-:-:S03]  /*1740*/  IADD3 R15, PT, PT, -R14, R11, RZ ;  /* 0x0000000b0e0f7210 */ /* 0x000fc60007ffe1ff */
[C---:B------:R-:W-:Y:S01]  /*1750*/  IMAD R0, R12.reuse, -0x800000, R0 ;  /* 0xff8000000c007824 */ /* 0x040fe200078e0200 */
[----:B------:R0:W1:Y:S01]  /*1760*/  MUFU.RCP R14, R15 ;  /* 0x0000000f000e7308 */ /* 0x0000620000001000 */
[----:B------:R-:W-:Y:S01]  /*1770*/  FADD.FTZ R11, -R15, -RZ ;  /* 0x800000ff0f0b7221 */ /* 0x000fe20000010100 */
[----:B0-----:R-:W-:-:S04]  /*1780*/  IADD3 R15, PT, PT, R12, 0x7f, -R9 ;  /* 0x0000007f0c0f7810 */ /* 0x001fc80007ffe809 */
[----:B------:R-:W-:Y:S01]  /*1790*/  IADD3 R15, PT, PT, R15, R10, RZ ;  /* 0x0000000a0f0f7210 */ /* 0x000fe20007ffe0ff */
[----:B-1----:R-:W-:-:S04]  /*17a0*/  FFMA R13, R14, R11, 1 ;  /* 0x3f8000000e0d7423 */ /* 0x002fc8000000000b */
[----:B------:R-:W-:-:S04]  /*17b0*/  FFMA R13, R14, R13, R14 ;  /* 0x0000000d0e0d7223 */ /* 0x000fc8000000000e */
[----:B------:R-:W-:-:S04]  /*17c0*/  FFMA R14, R0, R13, RZ ;  /* 0x0000000d000e7223 */ /* 0x000fc800000000ff */
[----:B------:R-:W-:-:S04]  /*17d0*/  FFMA R16, R11, R14, R0 ;  /* 0x0000000e0b107223 */ /* 0x000fc80000000000 */
[----:B------:R-:W-:-:S04]  /*17e0*/  FFMA R14, R13, R16, R14 ;  /* 0x000000100d0e7223 */ /* 0x000fc8000000000e */
[----:B------:R-:W-:-:S04]  /*17f0*/  FFMA R11, R11, R14, R0 ;  /* 0x0000000e0b0b7223 */ /* 0x000fc80000000000 */
[----:B------:R-:W-:-:S05]  /*1800*/  FFMA R0, R13, R11, R14 ;  /* 0x0000000b0d007223 */ /* 0x000fca000000000e */
[----:B------:R-:W-:-:S04]  /*1810*/  SHF.R.U32.HI R9, RZ, 0x17, R0 ;  /* 0x00000017ff097819 */ /* 0x000fc80000011600 */
[----:B------:R-:W-:-:S04]  /*1820*/  LOP3.LUT R9, R9, 0xff, RZ, 0xc0, !PT ;  /* 0x000000ff09097812 */ /* 0x000fc800078ec0ff */
[----:B------:R-:W-:-:S04]  /*1830*/  IADD3 R9, PT, PT, R9, R15, RZ ;  /* 0x0000000f09097210 */ /* 0x000fc80007ffe0ff */
[----:B------:R-:W-:-:S04]  /*1840*/  IADD3 R10, PT, PT, R9, -0x1, RZ ;  /* 0xffffffff090a7810 */ /* 0x000fc80007ffe0ff */
[----:B------:R-:W-:-:S13]  /*1850*/  ISETP.GE.U32.AND P0, PT, R10, 0xfe, PT ;  /* 0x000000fe0a00780c */ /* 0x000fda0003f06070 */
[----:B------:R-:W-:Y:S05]  /*1860*/  @!P0 BRA `(.L_x_26) ;  /* 0x0000000000808947 */ /* 0x000fea0003800000 */
[----:B------:R-:W-:-:S13]  /*1870*/  ISETP.GT.AND P0, PT, R9, 0xfe, PT ;  /* 0x000000fe0900780c */ /* 0x000fda0003f04270 */
[----:B------:R-:W-:Y:S05]  /*1880*/  @P0 BRA `(.L_x_27) ;  /* 0x00000000006c0947 */ /* 0x000fea0003800000 */
[----:B------:R-:W-:-:S13]  /*1890*/  ISETP.GE.AND P0, PT, R9, 0x1, PT ;  /* 0x000000010900780c */ /* 0x000fda0003f06270 */
[----:B------:R-:W-:Y:S05]  /*18a0*/  @P0 BRA `(.L_x_28) ;  /* 0x0000000000980947 */ /* 0x000fea0003800000 */
[----:B------:R-:W-:Y:S02]  /*18b0*/  ISETP.GE.AND P0, PT, R9, -0x18, PT ;  /* 0xffffffe80900780c */ /* 0x000fe40003f06270 */
[----:B------:R-:W-:-:S11]  /*18c0*/  LOP3.LUT R0, R0, 0x80000000, RZ, 0xc0, !PT ;  /* 0x8000000000007812 */ /* 0x000fd600078ec0ff */
[----:B------:R-:W-:Y:S05]  /*18d0*/  @!P0 BRA `(.L_x_28) ;  /* 0x00000000008c8947 */ /* 0x000fea0003800000 */
[-CC-:B------:R-:W-:Y:S01]  /*18e0*/  FFMA.RZ R10, R13, R11.reuse, R14.reuse ;  /* 0x0000000b0d0a7223 */ /* 0x180fe2000000c00e */
[C---:B------:R-:W-:Y:S02]  /*18f0*/  ISETP.NE.AND P2, PT, R9.reuse, RZ, PT ;  /* 0x000000ff0900720c */ /* 0x040fe40003f45270 */
[----:B------:R-:W-:Y:S02]  /*1900*/  ISETP.NE.AND P1, PT, R9, RZ, PT ;  /* 0x000000ff0900720c */ /* 0x000fe40003f25270 */
[----:B------:R-:W-:Y:S01]  /*1910*/  LOP3.LUT R12, R10, 0x7fffff, RZ, 0xc0, !PT ;  /* 0x007fffff0a0c7812 */ /* 0x000fe200078ec0ff */
[CCC-:B------:R-:W-:Y:S01]  /*1920*/  FFMA.RP R10, R13.reuse, R11.reuse, R14.reuse ;  /* 0x0000000b0d0a7223 */ /* 0x1c0fe2000000800e */
[----:B------:R-:W-:Y:S01]  /*1930*/  FFMA.RM R11, R13, R11, R14 ;  /* 0x0000000b0d0b7223 */ /* 0x000fe2000000400e */
[----:B------:R-:W-:Y:S02]  /*1940*/  IADD3 R13, PT, PT, R9, 0x20, RZ ;  /* 0x00000020090d7810 */ /* 0x000fe40007ffe0ff */
[----:B------:R-:W-:-:S02]  /*1950*/  LOP3.LUT R12, R12, 0x800000, RZ, 0xfc, !PT ;  /* 0x008000000c0c7812 */ /* 0x000fc400078efcff */
[----:B------:R-:W-:Y:S02]  /*1960*/  IADD3 R9, PT, PT, -R9, RZ, RZ ;  /* 0x000000ff09097210 */ /* 0x000fe40007ffe1ff */
[----:B------:R-:W-:Y:S02]  /*1970*/  SHF.L.U32 R13, R12, R13, RZ ;  /* 0x0000000d0c0d7219 */ /* 0x000fe400000006ff */
[----:B------:R-:W-:Y:S02]  /*1980*/  FSETP.NEU.FTZ.AND P0, PT, R10, R11, PT ;  /* 0x0000000b0a00720b */ /* 0x000fe40003f1d000 */
[----:B------:R-:W-:Y:S02]  /*1990*/  SEL R9, R9, RZ, P2 ;  /* 0x000000ff09097207 */ /* 0x000fe40001000000 */
[----:B------:R-:W-:Y:S02]  /*19a0*/  ISETP.NE.AND P1, PT, R13, RZ, P1 ;  /* 0x000000ff0d00720c */ /* 0x000fe40000f25270 */
[----:B------:R-:W-:-:S02]  /*19b0*/  SHF.R.U32.HI R9, RZ, R9, R12 ;  /* 0x00000009ff097219 */ /* 0x000fc4000001160c */
[----:B------:R-:W-:Y:S02]  /*19c0*/  PLOP3.LUT P0, PT, P0, P1, PT, 0xf8, 0x8f ;  /* 0x00000000008f781c */ /* 0x000fe40000703f70 */
[----:B------:R-:W-:Y:S02]  /*19d0*/  SHF.R.U32.HI R11, RZ, 0x1, R9 ;  /* 0x00000001ff0b7819 */ /* 0x000fe40000011609 */
[----:B------:R-:W-:-:S04]  /*19e0*/  SEL R10, RZ, 0x1, !P0 ;  /* 0x00000001ff0a7807 */ /* 0x000fc80004000000 */
[----:B------:R-:W-:-:S04]  /*19f0*/  LOP3.LUT R10, R10, 0x1, R11, 0xf8, !PT ;  /* 0x000000010a0a7812 */ /* 0x000fc800078ef80b */
[----:B------:R-:W-:-:S04]  /*1a00*/  LOP3.LUT R10, R10, R9, RZ, 0xc0, !PT ;  /* 0x000000090a0a7212 */ /* 0x000fc800078ec0ff */
[----:B------:R-:W-:-:S04]  /*1a10*/  IADD3 R11, PT, PT, R11, R10, RZ ;  /* 0x0000000a0b0b7210 */ /* 0x000fc80007ffe0ff */
[----:B------:R-:W-:Y:S01]  /*1a20*/  LOP3.LUT R0, R11, R0, RZ, 0xfc, !PT ;  /* 0x000000000b007212 */ /* 0x000fe200078efcff */
[----:B------:R-:W-:Y:S06]  /*1a30*/  BRA `(.L_x_28) ;  /* 0x0000000000347947 */ /* 0x000fec0003800000 */
.L_x_27:
[----:B------:R-:W-:-:S04]  /*1a40*/  LOP3.LUT R0, R0, 0x80000000, RZ, 0xc0, !PT ;  /* 0x8000000000007812 */ /* 0x000fc800078ec0ff */
[----:B------:R-:W-:Y:S01]  /*1a50*/  LOP3.LUT R0, R0, 0x7f800000, RZ, 0xfc, !PT ;  /* 0x7f80000000007812 */ /* 0x000fe200078efcff */
[----:B------:R-:W-:Y:S06]  /*1a60*/  BRA `(.L_x_28) ;  /* 0x0000000000287947 */ /* 0x000fec0003800000 */
.L_x_26:
[----:B------:R-:W-:Y:S01]  /*1a70*/  LEA R0, R15, R0, 0x17 ;  /* 0x000000000f007211 */ /* 0x000fe200078eb8ff */
[----:B------:R-:W-:Y:S06]  /*1a80*/  BRA `(.L_x_28) ;  /* 0x0000000000207947 */ /* 0x000fec0003800000 */
.L_x_25:
[----:B------:R-:W-:-:S04]  /*1a90*/  LOP3.LUT R0, R11, 0x80000000, R0, 0x48, !PT ;  /* 0x800000000b007812 */ /* 0x000fc800078e4800 */
[----:B------:R-:W-:Y:S01]  /*1aa0*/  LOP3.LUT R0, R0, 0x7f800000, RZ, 0xfc, !PT ;  /* 0x7f80000000007812 */ /* 0x000fe200078efcff */
[----:B------:R-:W-:Y:S06]  /*1ab0*/  BRA `(.L_x_28) ;  /* 0x0000000000147947 */ /* 0x000fec0003800000 */
.L_x_24:
[----:B------:R-:W-:Y:S01]  /*1ac0*/  LOP3.LUT R0, R11, 0x80000000, R0, 0x48, !PT ;  /* 0x800000000b007812 */ /* 0x000fe200078e4800 */
[----:B------:R-:W-:Y:S06]  /*1ad0*/  BRA `(.L_x_28) ;  /* 0x00000000000c7947 */ /* 0x000fec0003800000 */
.L_x_23:
[----:B------:R-:W0:Y:S01]  /*1ae0*/  MUFU.RSQ R0, -QNAN ;  /* 0xffc0000000007908 */ /* 0x000e220000001400 */
[----:B------:R-:W-:Y:S05]  /*1af0*/  BRA `(.L_x_28) ;  /* 0x0000000000047947 */ /* 0x000fea0003800000 */
.L_x_22:
[----:B------:R-:W-:-:S07]  /*1b00*/  FADD.FTZ R0, R0, R3 ;  /* 0x0000000300007221 */ /* 0x000fce0000010000 */
.L_x_28:
[----:B------:R-:W-:-:S04]  /*1b10*/  HFMA2 R9, -RZ, RZ, 0, 0 ;  /* 0x00000000ff097431 */ /* 0x000fc800000001ff */
[----:B0-----:R-:W-:Y:S05]  /*1b20*/  RET.REL.NODEC R8 `(_Z13update_paramsPfS_S_S_fii) ;  /* 0xffffffe408347950 */ /* 0x001fea0003c3ffff */
.L_x_29:
[----:B------:R-:W-:-:S00]  /*1b30*/  BRA `(.L_x_29) ;  /* 0xfffffffc00fc7947 */ /* 0x000fc0000383ffff */
[----:B------:R-:W-:-:S00]  /*1b40*/  NOP ;  /* 0x0000000000007918 */ /* 0x000fc00000000000 */
        /* <DEDUP_REMOVED lines=11> */
.L_x_43:


//--------------------- .text._Z16compute_gradientPfS_S_S_S_S_ii --------------------------
	.section	.text._Z16compute_gradientPfS_S_S_S_S_ii,"ax",@progbits
	.align	128
        .global         _Z16compute_gradientPfS_S_S_S_S_ii
        .type           _Z16compute_gradientPfS_S_S_S_S_ii,@function
        .size           _Z16compute_gradientPfS_S_S_S_S_ii,(.L_x_45 - _Z16compute_gradientPfS_S_S_S_S_ii)
        .other          _Z16compute_gradientPfS_S_S_S_S_ii,@"STO_CUDA_ENTRY STV_DEFAULT"
_Z16compute_gradientPfS_S_S_S_S_ii:
.text._Z16compute_gradientPfS_S_S_S_S_ii:
[----:B------:R-:W-:Y:S01]  /*0000*/  LDC R1, c[0x0][0x37c] ;  /* 0x0000df00ff017b82 */ /* 0x000fe20000000800 */
[----:B------:R-:W0:Y:S07]  /*0010*/  S2R R3, SR_TID.X ;  /* 0x0000000000037919 */ /* 0x000e2e0000002100 */
[----:B------:R-:W0:Y:S01]  /*0020*/  S2UR UR4, SR_CTAID.X ;  /* 0x00000000000479c3 */ /* 0x000e220000002500 */
[----:B------:R-:W1:Y:S07]  /*0030*/  LDCU UR5, c[0x0][0x3b0] ;  /* 0x00007600ff0577ac */ /* 0x000e6e0008000800 */
[----:B------:R-:W0:Y:S02]  /*0040*/  LDC R0, c[0x0][0x360] ;  /* 0x0000d800ff007b82 */ /* 0x000e240000000800 */
[----:B0-----:R-:W-:-:S05]  /*0050*/  IMAD R0, R0, UR4, R3 ;  /* 0x0000000400007c24 */ /* 0x001fca000f8e0203 */
[----:B-1----:R-:W-:-:S13]  /*0060*/  ISETP.GE.AND P0, PT, R0, UR5, PT ;  /* 0x0000000500007c0c */ /* 0x002fda000bf06270 */
[----:B------:R-:W-:Y:S05]  /*0070*/  @P0 EXIT ;  /* 0x000000000000094d */ /* 0x000fea0003800000 */
[----:B------:R-:W0:Y:S01]  /*0080*/  LDC.64 R2, c[0x0][0x3a8] ;  /* 0x0000ea00ff027b82 */ /* 0x000e220000000a00 */
[----:B------:R-:W0:Y:S01]  /*0090*/  LDCU.64 UR12, c[0x0][0x358] ;  /* 0x00006b00ff0c77ac */ /* 0x000e220008000a00 */
[----:B------:R-:W1:Y:S01]  /*00a0*/  LDCU UR8, c[0x0][0x3b4] ;  /* 0x00007680ff0877ac */ /* 0x000e620008000800 */
[----:B0-----:R0:W5:Y:S01]  /*00b0*/  LDG.E R15, desc[UR12][R2.64] ;  /* 0x0000000c020f7981 */ /* 0x001162000c1e1900 */
[----:B-1----:R-:W-:-:S09]  /*00c0*/  UISETP.GE.AND UP0, UPT, UR8, 0x1, UPT ;  /* 0x000000010800788c */ /* 0x002fd2000bf06270 */
[----:B0-----:R-:W-:Y:S05]  /*00d0*/  BRA.U !UP0, `(.L_x_30) ;  /* 0x0000000908607547 */ /* 0x001fea000b800000 */
[----:B------:R-:W-:Y:S01]  /*00e0*/  UISETP.GE.U32.AND UP2, UPT, UR8, 0x10, UPT ;  /* 0x000000100800788c */ /* 0x000fe2000bf46070 */
[----:B------:R-:W-:Y:S01]  /*00f0*/  HFMA2 R8, -RZ, RZ, 0, 0 ;  /* 0x00000000ff087431 */ /* 0x000fe200000001ff */
[----:B------:R-:W-:Y:S02]  /*0100*/  ULOP3.LUT UR9, UR8, 0xf, URZ, 0xc0, !UPT ;  /* 0x0000000f08097892 */ /* 0x000fe4000f8ec0ff */
[----:B------:R-:W-:Y:S02]  /*0110*/  IMAD R7, R0, UR8, RZ ;  /* 0x0000000800077c24 */ /* 0x000fe4000f8e02ff */
[----:B------:R-:W-:-:S03]  /*0120*/  UISETP.NE.AND UP1, UPT, UR9, URZ, UPT ;  /* 0x000000ff0900728c */ /* 0x000fc6000bf25270 */
[----:B------:R-:W-:Y:S08]  /*0130*/  BRA.U !UP2, `(.L_x_31) ;  /* 0x000000050a147547 */ /* 0x000ff0000b800000 */
[----:B------:R-:W0:Y:S01]  /*0140*/  LDCU.64 UR6, c[0x0][0x3a0] ;  /* 0x00007400ff0677ac */ /* 0x000e220008000a00 */
[----:B------:R-:W-:Y:S01]  /*0150*/  MOV R6, R7 ;  /* 0x0000000700067202 */ /* 0x000fe20000000f00 */
[----:B------:R-:W1:Y:S01]  /*0160*/  LDCU.64 UR4, c[0x0][0x380] ;  /* 0x00007000ff0477ac */ /* 0x000e620008000a00 */
[----:B------:R-:W-:-:S04]  /*0170*/  ULOP3.LUT UR10, UR8, 0x7ffffff0, URZ, 0xc0, !UPT ;  /* 0x7ffffff0080a7892 */ /* 0x000fc8000f8ec0ff */
[----:B------:R-:W-:Y:S02]  /*0180*/  UIADD3 UR11, UPT, UPT, -UR10, URZ, URZ ;  /* 0x000000ff0a0b7290 */ /* 0x000fe4000fffe1ff */
[----:B------:R-:W-:Y:S01]  /*0190*/  MOV R8, UR10 ;  /* 0x0000000a00087c02 */ /* 0x000fe20008000f00 */
[----:B0-----:R-:W-:-:S04]  /*01a0*/  UIADD3 UR6, UP2, UPT, UR6, 0x20, URZ ;  /* 0x0000002006067890 */ /* 0x001fc8000ff5e0ff */
[----:B------:R-:W-:Y:S02]  /*01b0*/  UIADD3.X UR7, UPT, UPT, URZ, UR7, URZ, UP2, !UPT ;  /* 0x00000007ff077290 */ /* 0x000fe400097fe4ff */
[----:B-1----:R-:W-:Y:S01]  /*01c0*/  UIADD3 UR4, UP3, UPT, UR4, 0x20, URZ ;  /* 0x0000002004047890 */ /* 0x002fe2000ff7e0ff */
[----:B------:R-:W-:-:S03]  /*01d0*/  MOV R2, UR6 ;  /* 0x0000000600027c02 */ /* 0x000fc60008000f00 */
[----:B------:R-:W-:Y:S01]  /*01e0*/  MOV R3, UR7 ;  /* 0x0000000700037c02 */ /* 0x000fe20008000f00 */
[----:B------:R-:W-:-:S12]  /*01f0*/  UIADD3.X UR5, UPT, UPT, URZ, UR5, URZ, UP3, !UPT ;  /* 0x00000005ff057290 */ /* 0x000fd80009ffe4ff */
.L_x_32:
[----:B------:R-:W-:Y:S01]  /*0200*/  MOV R4, UR4 ;  /* 0x0000000400047c02 */ /* 0x000fe20008000f00 */
[----:B------:R-:W2:Y:S01]  /*0210*/  LDG.E R16, desc[UR12][R2.64+-0x20] ;  /* 0xffffe00c02107981 */ /* 0x000ea2000c1e1900 */
[----:B------:R-:W-:-:S03]  /*0220*/  MOV R5, UR5 ;  /* 0x0000000500057c02 */ /* 0x000fc60008000f00 */
[----:B------:R-:W3:Y:S01]  /*0230*/  LDG.E R18, desc[UR12][R2.64+-0x1c] ;  /* 0xffffe40c02127981 */ /* 0x000ee2000c1e1900 */
[----:B------:R-:W-:-:S03]  /*0240*/  IMAD.WIDE R4, R6, 0x4, R4 ;  /* 0x0000000406047825 */ /* 0x000fc600078e0204 */
[----:B------:R-:W4:Y:S04]  /*0250*/  LDG.E R19, desc[UR12][R2.64+-0x18] ;  /* 0xffffe80c02137981 */ /* 0x000f28000c1e1900 */
[----:B------:R-:W2:Y:S04]  /*0260*/  LDG.E R17, desc[UR12][R4.64+-0x20] ;  /* 0xffffe00c04117981 */ /* 0x000ea8000c1e1900 */
[----:B------:R-:W3:Y:S04]  /*0270*/  LDG.E R25, desc[UR12][R4.64+-0x1c] ;  /* 0xffffe40c04197981 */ /* 0x000ee8000c1e1900 */
[----:B------:R-:W4:Y:S04]  /*0280*/  LDG.E R20, desc[UR12][R4.64+-0x18] ;  /* 0xffffe80c04147981 */ /* 0x000f28000c1e1900 */
        /* <DEDUP_REMOVED lines=9> */
[----:B------:R-:W4:Y:S01]  /*0320*/  LDG.E R14, desc[UR12][R4.64+-0x4] ;  /* 0xfffffc0c040e7981 */ /* 0x000f22000c1e1900 */
[----:B--2--5:R-:W-:-:S03]  /*0330*/  FFMA R17, R16, R17, R15 ;  /* 0x0000001110117223 */ /* 0x024fc6000000000f */
[----:B------:R-:W2:Y:S04]  /*0340*/  LDG.E R15, desc[UR12][R2.64] ;  /* 0x0000000c020f7981 */ /* 0x000ea8000c1e1900 */
[----:B------:R-:W2:Y:S01]  /*0350*/  LDG.E R16, desc[UR12][R4.64] ;  /* 0x0000000c04107981 */ /* 0x000ea2000c1e1900 */
[----:B---3--:R-:W-:-:S03]  /*0360*/  FFMA R26, R18, R25, R17 ;  /* 0x00000019121a7223 */ /* 0x008fc60000000011 */
[----:B------:R-:W3:Y:S01]  /*0370*/  LDG.E R17, desc[UR12][R2.64+0x4] ;  /* 0x0000040c02117981 */ /* 0x000ee2000c1e1900 */
[----:B----4-:R-:W-:-:S03]  /*0380*/  FFMA R25, R19, R20, R26 ;  /* 0x0000001413197223 */ /* 0x010fc6000000001a */
[----:B------:R-:W3:Y:S04]  /*0390*/  LDG.E R18, desc[UR12][R4.64+0x4] ;  /* 0x0000040c04127981 */ /* 0x000ee8000c1e1900 */
[----:B------:R-:W4:Y:S01]  /*03a0*/  LDG.E R19, desc[UR12][R2.64+0x8] ;  /* 0x0000080c02137981 */ /* 0x000f22000c1e1900 */
[----:B------:R-:W-:-:S03]  /*03b0*/  FFMA R26, R22, R21, R25 ;  /* 0x00000015161a7223 */ /* 0x000fc60000000019 */
[----:B------:R-:W4:Y:S04]  /*03c0*/  LDG.E R20, desc[UR12][R4.64+0x8] ;  /* 0x0000080c04147981 */ /* 0x000f28000c1e1900 */
        /* <DEDUP_REMOVED lines=9> */
[----:B------:R-:W4:Y:S04]  /*0460*/  LDG.E R12, desc[UR12][R2.64+0x18] ;  /* 0x0000180c020c7981 */ /* 0x000f28000c1e1900 */
[----:B------:R-:W4:Y:S04]  /*0470*/  LDG.E R11, desc[UR12][R4.64+0x18] ;  /* 0x0000180c040b7981 */ /* 0x000f28000c1e1900 */
[----:B------:R-:W4:Y:S04]  /*0480*/  LDG.E R26, desc[UR12][R4.64+0x1c] ;  /* 0x00001c0c041a7981 */ /* 0x000f28000c1e1900 */
[----:B------:R0:W4:Y:S01]  /*0490*/  LDG.E R25, desc[UR12][R2.64+0x1c] ;  /* 0x00001c0c02197981 */ /* 0x000122000c1e1900 */
[----:B------:R-:W-:Y:S01]  /*04a0*/  FFMA R14, R13, R14, R28 ;  /* 0x0000000e0d0e7223 */ /* 0x000fe2000000001c */
[----:B------:R-:W-:-:S04]  /*04b0*/  UIADD3 UR11, UPT, UPT, UR11, 0x10, URZ ;  /* 0x000000100b0b7890 */ /* 0x000fc8000fffe0ff */
[----:B------:R-:W-:Y:S01]  /*04c0*/  UISETP.NE.AND UP2, UPT, UR11, URZ, UPT ;  /* 0x000000ff0b00728c */ /* 0x000fe2000bf45270 */
[----:B0-----:R-:W-:Y:S02]  /*04d0*/  IADD3 R2, P0, PT, R2, 0x40, RZ ;  /* 0x0000004002027810 */ /* 0x001fe40007f1e0ff */
[----:B------:R-:W-:Y:S02]  /*04e0*/  IADD3 R6, PT, PT, R6, 0x10, RZ ;  /* 0x0000001006067810 */ /* 0x000fe40007ffe0ff */
[----:B------:R-:W-:Y:S01]  /*04f0*/  IADD3.X R3, PT, PT, RZ, R3, RZ, P0, !PT ;  /* 0x00000003ff037210 */ /* 0x000fe200007fe4ff */
[----:B--2---:R-:W-:-:S04]  /*0500*/  FFMA R14, R15, R16, R14 ;  /* 0x000000100f0e7223 */ /* 0x004fc8000000000e */
[----:B---3--:R-:W-:-:S04]  /*0510*/  FFMA R14, R17, R18, R14 ;  /* 0x00000012110e7223 */ /* 0x008fc8000000000e */
[----:B----4-:R-:W-:-:S04]  /*0520*/  FFMA R14, R19, R20, R14 ;  /* 0x00000014130e7223 */ /* 0x010fc8000000000e */
[----:B------:R-:W-:-:S04]  /*0530*/  FFMA R14, R21, R22, R14 ;  /* 0x00000016150e7223 */ /* 0x000fc8000000000e */
[----:B------:R-:W-:-:S04]  /*0540*/  FFMA R14, R23, R24, R14 ;  /* 0x00000018170e7223 */ /* 0x000fc8000000000e */
[----:B------:R-:W-:-:S04]  /*0550*/  FFMA R9, R9, R10, R14 ;  /* 0x0000000a09097223 */ /* 0x000fc8000000000e */
[----:B------:R-:W-:-:S04]  /*0560*/  FFMA R12, R12, R11, R9 ;  /* 0x0000000b0c0c7223 */ /* 0x000fc80000000009 */
[----:B------:R-:W-:Y:S01]  /*0570*/  FFMA R15, R25, R26, R12 ;  /* 0x0000001a190f7223 */ /* 0x000fe2000000000c */
[----:B------:R-:W-:Y:S06]  /*0580*/  BRA.U UP2, `(.L_x_32) ;  /* 0xfffffffd021c7547 */ /* 0x000fec000b83ffff */
.L_x_31:
[----:B------:R-:W-:Y:S05]  /*0590*/  BRA.U !UP1, `(.L_x_30) ;  /* 0x0000000509307547 */ /* 0x000fea000b800000 */
[----:B------:R-:W-:Y:S02]  /*05a0*/  UISETP.GE.U32.AND UP1, UPT, UR9, 0x8, UPT ;  /* 0x000000080900788c */ /* 0x000fe4000bf26070 */
[----:B------:R-:W-:-:S04]  /*05b0*/  ULOP3.LUT UR5, UR8, 0x7, URZ, 0xc0, !UPT ;  /* 0x0000000708057892 */ /* 0x000fc8000f8ec0ff */
[----:B------:R-:W-:-:S03]  /*05c0*/  UISETP.NE.AND UP2, UPT, UR5, URZ, UPT ;  /* 0x000000ff0500728c */ /* 0x000fc6000bf45270 */
[----:B------:R-:W-:Y:S08]  /*05d0*/  BRA.U !UP1, `(.L_x_33) ;  /* 0x0000000109787547 */ /* 0x000ff0000b800000 */
[----:B------:R-:W0:Y:S01]  /*05e0*/  LDC.64 R2, c[0x0][0x380] ;  /* 0x0000e000ff027b82 */ /* 0x000e220000000a00 */
[----:B------:R-:W-:-:S07]  /*05f0*/  IADD3 R9, PT, PT, R7, R8, RZ ;  /* 0x0000000807097210 */ /* 0x000fce0007ffe0ff */
[----:B------:R-:W1:Y:S01]  /*0600*/  LDC.64 R4, c[0x0][0x3a0] ;  /* 0x0000e800ff047b82 */ /* 0x000e620000000a00 */
[----:B0-----:R-:W-:-:S05]  /*0610*/  IMAD.WIDE R2, R9, 0x4, R2 ;  /* 0x0000000409027825 */ /* 0x001fca00078e0202 */
[----:B------:R-:W2:Y:S01]  /*0620*/  LDG.E R11, desc[UR12][R2.64] ;  /* 0x0000000c020b7981 */ /* 0x000ea2000c1e1900 */
[----:B-1----:R-:W-:-:S03]  /*0630*/  IMAD.WIDE.U32 R4, R8, 0x4, R4 ;  /* 0x0000000408047825 */ /* 0x002fc600078e0004 */
[----:B------:R-:W3:Y:S04]  /*0640*/  LDG.E R12, desc[UR12][R2.64+0x4] ;  /* 0x0000040c020c7981 */ /* 0x000ee8000c1e1900 */
        /* <DEDUP_REMOVED lines=14> */
[----:B------:R-:W-:Y:S01]  /*0730*/  IADD3 R8, PT, PT, R8, 0x8, RZ ;  /* 0x0000000808087810 */ /* 0x000fe20007ffe0ff */
[----:B--2--5:R-:W-:-:S04]  /*0740*/  FFMA R10, R10, R11, R15 ;  /* 0x0000000b0a0a7223 */ /* 0x024fc8000000000f */
[----:B---3--:R-:W-:-:S04]  /*0750*/  FFMA R10, R13, R12, R10 ;  /* 0x0000000c0d0a7223 */ /* 0x008fc8000000000a */
[----:B----4-:R-:W-:-:S04]  /*0760*/  FFMA R10, R17, R14, R10 ;  /* 0x0000000e110a7223 */ /* 0x010fc8000000000a */
[----:B------:R-:W-:-:S04]  /*0770*/  FFMA R10, R19, R16, R10 ;  /* 0x00000010130a7223 */ /* 0x000fc8000000000a */
[----:B------:R-:W-:-:S04]  /*0780*/  FFMA R10, R21, R18, R10 ;  /* 0x00000012150a7223 */ /* 0x000fc8000000000a */
[----:B------:R-:W-:-:S04]  /*0790*/  FFMA R23, R23, R20, R10 ;  /* 0x0000001417177223 */ /* 0x000fc8000000000a */
[----:B------:R-:W-:-:S04]  /*07a0*/  FFMA R6, R6, R9, R23 ;  /* 0x0000000906067223 */ /* 0x000fc80000000017 */
[----:B------:R-:W-:-:S07]  /*07b0*/  FFMA R15, R25, R22, R6 ;  /* 0x00000016190f7223 */ /* 0x000fce0000000006 */
.L_x_33:
        /* <DEDUP_REMOVED lines=22> */
[----:B------:R-:W-:-:S07]  /*0920*/  FFMA R15, R17, R14, R6 ;  /* 0x0000000e110f7223 */ /* 0x000fce0000000006 */
.L_x_34:
[----:B------:R-:W-:Y:S05]  /*0930*/  BRA.U !UP2, `(.L_x_30) ;  /* 0x000000010a487547 */ /* 0x000fea000b800000 */
[----:B------:R-:W0:Y:S01]  /*0940*/  LDC.64 R2, c[0x0][0x3a0] ;  /* 0x0000e800ff027b82 */ /* 0x000e220000000a00 */
[----:B------:R-:W-:Y:S01]  /*0950*/  IADD3 R7, PT, PT, R7, R8, RZ ;  /* 0x0000000807077210 */ /* 0x000fe20007ffe0ff */
[----:B------:R-:W-:-:S06]  /*0960*/  UIADD3 UR4, UPT, UPT, -UR4, URZ, URZ ;  /* 0x000000ff04047290 */ /* 0x000fcc000fffe1ff */
[----:B------:R-:W1:Y:S01]  /*0970*/  LDC.64 R10, c[0x0][0x380] ;  /* 0x0000e000ff0a7b82 */ /* 0x000e620000000a00 */
[----:B0-----:R-:W-:-:S03]  /*0980*/  IMAD.WIDE.U32 R2, R8, 0x4, R2 ;  /* 0x0000000408027825 */ /* 0x001fc600078e0002 */
[----:B------:R-:W-:Y:S02]  /*0990*/  MOV R6, R2 ;  /* 0x0000000200067202 */ /* 0x000fe40000000f00 */
[----:B------:R-:W-:-:S07]  /*09a0*/  MOV R5, R3 ;  /* 0x0000000300057202 */ /* 0x000fce0000000f00 */
.L_x_35:
[----:B-1----:R-:W-:Y:S01]  /*09b0*/  IMAD.WIDE R2, R7, 0x4, R10 ;  /* 0x0000000407027825 */ /* 0x002fe200078e020a */
[----:B------:R-:W-:-:S05]  /*09c0*/  MOV R4, R6 ;  /* 0x0000000600047202 */ /* 0x000fca0000000f00 */
[----:B------:R-:W2:Y:S04]  /*09d0*/  LDG.E R2, desc[UR12][R2.64] ;  /* 0x0000000c02027981 */ /* 0x000ea8000c1e1900 */
[----:B------:R0:W2:Y:S01]  /*09e0*/  LDG.E R4, desc[UR12][R4.64] ;  /* 0x0000000c04047981 */ /* 0x0000a2000c1e1900 */
[----:B------:R-:W-:Y:S01]  /*09f0*/  UIADD3 UR4, UPT, UPT, UR4, 0x1, URZ ;  /* 0x0000000104047890 */ /* 0x000fe2000fffe0ff */
[----:B------:R-:W-:Y:S02]  /*0a00*/  IADD3 R6, P0, PT, R6, 0x4, RZ ;  /* 0x0000000406067810 */ /* 0x000fe40007f1e0ff */
[----:B------:R-:W-:Y:S01]  /*0a10*/  IADD3 R7, PT, PT, R7, 0x1, RZ ;  /* 0x0000000107077810 */ /* 0x000fe20007ffe0ff */
[----:B------:R-:W-:Y:S01]  /*0a20*/  UISETP.NE.AND UP1, UPT, UR4, URZ, UPT ;  /* 0x000000ff0400728c */ /* 0x000fe2000bf25270 */
[----:B0-----:R-:W-:Y:S01]  /*0a30*/  IADD3.X R5, PT, PT, RZ, R5, RZ, P0, !PT ;  /* 0x00000005ff057210 */ /* 0x001fe200007fe4ff */
[----:B--2--5:R-:W-:-:S07]  /*0a40*/  FFMA R15, R4, R2, R15 ;  /* 0x00000002040f7223 */ /* 0x024fce000000000f */
[----:B------:R-:W-:Y:S05]  /*0a50*/  BRA.U UP1, `(.L_x_35) ;  /* 0xfffffffd01d47547 */ /* 0x000fea000b83ffff */
.L_x_30:
[----:B------:R-:W0:Y:S02]  /*0a60*/  LDC.64 R2, c[0x0][0x388] ;  /* 0x0000e200ff027b82 */ /* 0x000e240000000a00 */
[----:B0-----:R-:W-:-:S06]  /*0a70*/  IMAD.WIDE R2, R0, 0x4, R2 ;  /* 0x0000000400027825 */ /* 0x001fcc00078e0202 */
[----:B------:R-:W2:Y:S02]  /*0a80*/  LDG.E R2, desc[UR12][R2.64] ;  /* 0x0000000c02027981 */ /* 0x000ea4000c1e1900 */
[----:B--2--5:R-:W-:Y:S01]  /*0a90*/  FADD R15, -R2, R15 ;  /* 0x0000000f020f7221 */ /* 0x024fe20000000100 */
[----:B------:R-:W-:Y:S06]  /*0aa0*/  BRA.U !UP0, `(.L_x_36) ;  /* 0x0000000908547547 */ /* 0x000fec000b800000 */
[----:B------:R-:W-:Y:S02]  /*0ab0*/  UISETP.GE.U32.AND UP0, UPT, UR8, 0x10, UPT ;  /* 0x000000100800788c */ /* 0x000fe4000bf06070 */
[----:B------:R-:W-:Y:S02]  /*0ac0*/  IMAD R3, R0, UR8, RZ ;  /* 0x0000000800037c24 */ /* 0x000fe4000f8e02ff */
[----:B------:R-:W-:Y:S01]  /*0ad0*/  HFMA2 R0, -RZ, RZ, 0, 0 ;  /* 0x00000000ff007431 */ /* 0x000fe200000001ff */
[----:B------:R-:W-:-:S04]  /*0ae0*/  ULOP3.LUT UP1, UR7, UR8, 0xf, URZ, 0xc0, !UPT ;  /* 0x0000000f08077892 */ /* 0x000fc8000f82c0ff */
[----:B------:R-:W-:Y:S08]  /*0af0*/  BRA.U !UP0, `(.L_x_37) ;  /* 0x00000005080c7547 */ /* 0x000ff0000b800000 */
[----:B------:R-:W0:Y:S01]  /*0b00*/  LDCU.64 UR4, c[0x0][0x390] ;  /* 0x00007200ff0477ac */ /* 0x000e220008000a00 */
[----:B------:R-:W-:Y:S01]  /*0b10*/  MOV R2, R3 ;  /* 0x0000000300027202 */ /* 0x000fe20000000f00 */
[----:B------:R-:W-:-:S04]  /*0b20*/  ULOP3.LUT UR9, UR8, 0x7ffffff0, URZ, 0xc0, !UPT ;  /* 0x7ffffff008097892 */ /* 0x000fc8000f8ec0ff */
[----:B------:R-:W-:Y:S02]  /*0b30*/  UIADD3 UR6, UPT, UPT, -UR9, URZ, URZ ;  /* 0x000000ff09067290 */ /* 0x000fe4000fffe1ff */
[----:B------:R-:W-:Y:S01]  /*0b40*/  MOV R0, UR9 ;  /* 0x0000000900007c02 */ /* 0x000fe20008000f00 */
[----:B0-----:R-:W-:-:S04]  /*0b50*/  UIADD3 UR4, UP0, UPT, UR4, 0x20, URZ ;  /* 0x0000002004047890 */ /* 0x001fc8000ff1e0ff */
[----:B------:R-:W-:Y:S02]  /*0b60*/  UIADD3.X UR5, UPT, UPT, URZ, UR5, URZ, UP0, !UPT ;  /* 0x00000005ff057290 */ /* 0x000fe400087fe4ff */
[----:B------:R-:W-:-:S04]  /*0b70*/  MOV R8, UR4 ;  /* 0x0000000400087c02 */ /* 0x000fc80008000f00 */
[----:B------:R-:W-:-:S07]  /*0b80*/  MOV R19, UR5 ;  /* 0x0000000500137c02 */ /* 0x000fce0008000f00 */
.L_x_38:
[----:B0-----:R-:W0:Y:S02]  /*0b90*/  LDC.64 R4, c[0x0][0x380] ;  /* 0x0000e000ff047b82 */ /* 0x001e240000000a00 */
[----:B0-----:R-:W-:-:S05]  /*0ba0*/  IMAD.WIDE R4, R2, 0x4, R4 ;  /* 0x0000000402047825 */ /* 0x001fca00078e0204 */
[----:B------:R-:W2:Y:S01]  /*0bb0*/  LDG.E R6, desc[UR12][R4.64] ;  /* 0x0000000c04067981 */ /* 0x000ea2000c1e1900 */
[----:B------:R-:W-:Y:S01]  /*0bc0*/  MOV R7, R19 ;  /* 0x0000001300077202 */ /* 0x000fe20000000f00 */
[----:B--2---:R-:W-:Y:S01]  /*0bd0*/  FMUL R9, R15, R6 ;  /* 0x000000060f097220 */ /* 0x004fe20000400000 */
[----:B------:R-:W-:-:S05]  /*0be0*/  MOV R6, R8 ;  /* 0x0000000800067202 */ /* 0x000fca0000000f00 */
[----:B------:R0:W-:Y:S04]  /*0bf0*/  REDG.E.ADD.F32.FTZ.RN.STRONG.GPU desc[UR12][R6.64+-0x20], R9 ;  /* 0xffffe009060079a6 */ /* 0x0001e8000c12f30c */
[----:B------:R-:W2:Y:S02]  /*0c00*/  LDG.E R8, desc[UR12][R4.64+0x4] ;  /* 0x0000040c04087981 */ /* 0x000ea4000c1e1900 */
[----:B--2---:R-:W-:-:S05]  /*0c10*/  FMUL R11, R15, R8 ;  /* 0x000000080f0b7220 */ /* 0x004fca0000400000 */
[----:B------:R1:W-:Y:S04]  /*0c20*/  REDG.E.ADD.F32.FTZ.RN.STRONG.GPU desc[UR12][R6.64+-0x1c], R11 ;  /* 0xffffe40b060079a6 */ /* 0x0003e8000c12f30c */
[----:B------:R-:W2:Y:S02]  /*0c30*/  LDG.E R8, desc[UR12][R4.64+0x8] ;  /* 0x0000080c04087981 */ /* 0x000ea4000c1e1900 */
[----:B--2---:R-:W-:-:S05]  /*0c40*/  FMUL R13, R15, R8 ;  /* 0x000000080f0d7220 */ /* 0x004fca0000400000 */
[----:B------:R2:W-:Y:S04]  /*0c50*/  REDG.E.ADD.F32.FTZ.RN.STRONG.GPU desc[UR12][R6.64+-0x18], R13 ;  /* 0xffffe80d060079a6 */ /* 0x0005e8000c12f30c */
[----:B------:R-:W3:Y:S02]  /*0c60*/  LDG.E R8, desc[UR12][R4.64+0xc] ;  /* 0x00000c0c04087981 */ /* 0x000ee4000c1e1900 */
[----:B---3--:R-:W-:-:S05]  /*0c70*/  FMUL R17, R15, R8 ;  /* 0x000000080f117220 */ /* 0x008fca0000400000 */
[----:B------:R3:W-:Y:S04]  /*0c80*/  REDG.E.ADD.F32.FTZ.RN.STRONG.GPU desc[UR12][R6.64+-0x14], R17 ;  /* 0xffffec11060079a6 */ /* 0x0007e8000c12f30c */
[----:B------:R-:W0:Y:S02]  /*0c90*/  LDG.E R8, desc[UR12][R4.64+0x10] ;  /* 0x0000100c04087981 */ /* 0x000e24000c1e1900 */
[----:B0-----:R-:W-:-:S05]  /*0ca0*/  FMUL R9, R15, R8 ;  /* 0x000000080f097220 */ /* 0x001fca0000400000 */
[----:B------:R0:W-:Y:S04]  /*0cb0*/  REDG.E.ADD.F32.FTZ.RN.STRONG.GPU desc[UR12][R6.64+-0x10], R9 ;  /* 0xfffff009060079a6 */ /* 0x0001e8000c12f30c */
[----:B------:R-:W1:Y:S02]  /*0cc0*/  LDG.E R8, desc[UR12][R4.64+0x14] ;  /* 0x0000140c04087981 */ /* 0x000e64000c1e1900 */
[----:B-1----:R-:W-:-:S05]  /*0cd0*/  FMUL R11, R15, R8 ;  /* 0x000000080f0b7220 */ /* 0x002fca0000400000 */
        /* <DEDUP_REMOVED lines=28> */
[----:B------:R-:W3:Y:S01]  /*0ea0*/  LDG.E R8, desc[UR12][R4.64+0x3c] ;  /* 0x00003c0c04087981 */ /* 0x000ee2000c1e1900 */
[----:B------:R-:W-:-:S04]  /*0eb0*/  UIADD3 UR6, UPT, UPT, UR6, 0x10, URZ ;  /* 0x0000001006067890 */ /* 0x000fc8000fffe0ff */
[----:B------:R-:W-:Y:S01]  /*0ec0*/  UISETP.NE.AND UP0, UPT, UR6, URZ, UPT ;  /* 0x000000ff0600728c */ /* 0x000fe2000bf05270 */
[----:B---3--:R-:W-:-:S05]  /*0ed0*/  FMUL R17, R15, R8 ;  /* 0x000000080f117220 */ /* 0x008fca0000400000 */
[----:B------:R0:W-:Y:S01]  /*0ee0*/  REDG.E.ADD.F32.FTZ.RN.STRONG.GPU desc[UR12][R6.64+0x1c], R17 ;  /* 0x00001c11060079a6 */ /* 0x0001e2000c12f30c */
[----:B------:R-:W-:Y:S02]  /*0ef0*/  IADD3 R8, P0, PT, R6, 0x40, RZ ;  /* 0x0000004006087810 */ /* 0x000fe40007f1e0ff */
[----:B------:R-:W-:Y:S02]  /*0f00*/  IADD3 R2, PT, PT, R2, 0x10, RZ ;  /* 0x0000001002027810 */ /* 0x000fe40007ffe0ff */
[----:B------:R-:W-:Y:S01]  /*0f10*/  IADD3.X R19, PT, PT, RZ, R7, RZ, P0, !PT ;  /* 0x00000007ff137210 */ /* 0x000fe200007fe4ff */
[----:B------:R-:W-:Y:S08]  /*0f20*/  BRA.U UP0, `(.L_x_38) ;  /* 0xfffffffd00187547 */ /* 0x000ff0000b83ffff */
.L_x_37:
[----:B------:R-:W-:Y:S05]  /*0f30*/  BRA.U !UP1, `(.L_x_36) ;  /* 0x0000000509307547 */ /* 0x000fea000b800000 */
[----:B------:R-:W-:Y:S02]  /*0f40*/  UISETP.GE.U32.AND UP0, UPT, UR7, 0x8, UPT ;  /* 0x000000080700788c */ /* 0x000fe4000bf06070 */
[----:B------:R-:W-:-:S04]  /*0f50*/  ULOP3.LUT UR5, UR8, 0x7, URZ, 0xc0, !UPT ;  /* 0x0000000708057892 */ /* 0x000fc8000f8ec0ff */
[----:B------:R-:W-:-:S03]  /*0f60*/  UISETP.NE.AND UP1, UPT, UR5, URZ, UPT ;  /* 0x000000ff0500728c */ /* 0x000fc6000bf25270 */
[----:B------:R-:W-:Y:S08]  /*0f70*/  BRA.U !UP0, `(.L_x_39) ;  /* 0x0000000108787547 */ /* 0x000ff0000b800000 */
[----:B------:R-:W1:Y:S01]  /*0f80*/  LDC.64 R4, c[0x0][0x380] ;  /* 0x0000e000ff047b82 */ /* 0x000e620000000a00 */
[----:B0-----:R-:W-:-:S05]  /*0f90*/  IADD3 R7, PT, PT, R3, R0, RZ ;  /* 0x0000000003077210 */ /* 0x001fca0007ffe0ff */
[----:B-1----:R-:W-:Y:S02]  /*0fa0*/  IMAD.WIDE R4, R7, 0x4, R4 ;  /* 0x0000000407047825 */ /* 0x002fe400078e0204 */
[----:B------:R-:W0:Y:S03]  /*0fb0*/  LDC.64 R6, c[0x0][0x390] ;  /* 0x0000e400ff067b82 */ /* 0x000e260000000a00 */
[----:B------:R-:W2:Y:S01]  /*0fc0*/  LDG.E R2, desc[UR12][R4.64] ;  /* 0x0000000c04027981 */ /* 0x000ea2000c1e1900 */
[----:B0-----:R-:W-:-:S04]  /*0fd0*/  IMAD.WIDE.U32 R6, R0, 0x4, R6 ;  /* 0x0000000400067825 */ /* 0x001fc800078e0006 */
[----:B--2---:R-:W-:-:S05]  /*0fe0*/  FMUL R9, R15, R2 ;  /* 0x000000020f097220 */ /* 0x004fca0000400000 */
        /* <DEDUP_REMOVED lines=21> */
[----:B------:R4:W-:Y:S01]  /*1140*/  REDG.E.ADD.F32.FTZ.RN.STRONG.GPU desc[UR12][R6.64+0x1c], R17 ;  /* 0x00001c11060079a6 */ /* 0x0009e2000c12f30c */
[----:B------:R-:W-:-:S07]  /*1150*/  IADD3 R0, PT, PT, R0, 0x8, RZ ;  /* 0x0000000800007810 */ /* 0x000fce0007ffe0ff */
.L_x_39:
[----:B------:R-:W-:Y:S05]  /*1160*/  BRA.U !UP1, `(.L_x_36) ;  /* 0x0000000109a47547 */ /* 0x000fea000b800000 */
[----:B------:R-:W-:Y:S02]  /*1170*/  UISETP.GE.U32.AND UP0, UPT, UR5, 0x4, UPT ;  /* 0x000000040500788c */ /* 0x000fe4000bf06070 */
[----:B------:R-:W-:-:S04]  /*1180*/  ULOP3.LUT UR4, UR8, 0x3, URZ, 0xc0, !UPT ;  /* 0x0000000308047892 */ /* 0x000fc8000f8ec0ff */
[----:B------:R-:W-:-:S03]  /*1190*/  UISETP.NE.AND UP1, UPT, UR4, URZ, UPT ;  /* 0x000000ff0400728c */ /* 0x000fc6000bf25270 */
[----:B------:R-:W-:Y:S08]  /*11a0*/  BRA.U !UP0, `(.L_x_40) ;  /* 0x0000000108487547 */ /* 0x000ff0000b800000 */
[----:B------:R-:W1:Y:S01]  /*11b0*/  LDC.64 R4, c[0x0][0x380] ;  /* 0x0000e000ff047b82 */ /* 0x000e620000000a00 */
[----:B0---4-:R-:W-:-:S05]  /*11c0*/  IADD3 R7, PT, PT, R3, R0, RZ ;  /* 0x0000000003077210 */ /* 0x011fca0007ffe0ff */
        /* <DEDUP_REMOVED lines=12> */
[----:B------:R-:W2:Y:S02]  /*1290*/  LDG.E R2, desc[UR12][R6.64+0xc] ;  /* 0x00000c0c06027981 */ /* 0x000ea4000c1e1900 */
[----:B--2---:R-:W-:-:S05]  /*12a0*/  FMUL R17, R15, R2 ;  /* 0x000000020f117220 */ /* 0x004fca0000400000 */
[----:B------:R1:W-:Y:S01]  /*12b0*/  REDG.E.ADD.F32.FTZ.RN.STRONG.GPU desc[UR12][R4.64+0xc], R17 ;  /* 0x00000c11040079a6 */ /* 0x0003e2000c12f30c */
[----:B------:R-:W-:-:S07]  /*12c0*/  IADD3 R0, PT, PT, R0, 0x4, RZ ;  /* 0x0000000400007810 */ /* 0x000fce0007ffe0ff */
.L_x_40:
[----:B------:R-:W-:Y:S05]  /*12d0*/  BRA.U !UP1, `(.L_x_36) ;  /* 0x0000000109487547 */ /* 0x000fea000b800000 */
[----:B-1----:R-:W1:Y:S01]  /*12e0*/  LDC.64 R4, c[0x0][0x390] ;  /* 0x0000e400ff047b82 */ /* 0x002e620000000a00 */
[----:B0---4-:R-:W-:Y:S01]  /*12f0*/  IADD3 R9, PT, PT, R3, R0, RZ ;  /* 0x0000000003097210 */ /* 0x011fe20007ffe0ff */
[----:B------:R-:W-:-:S06]  /*1300*/  UIADD3 UR4, UPT, UPT, -UR4, URZ, URZ ;  /* 0x000000ff04047290 */ /* 0x000fcc000fffe1ff */
[----:B------:R-:W0:Y:S01]  /*1310*/  LDC.64 R6, c[0x0][0x380] ;  /* 0x0000e000ff067b82 */ /* 0x000e220000000a00 */
[----:B-1----:R-:W-:-:S05]  /*1320*/  IMAD.WIDE.U32 R4, R0, 0x4, R4 ;  /* 0x0000000400047825 */ /* 0x002fca00078e0004 */
[----:B------:R-:W-:-:S07]  /*1330*/  MOV R11, R5 ;  /* 0x00000005000b7202 */ /* 0x000fce0000000f00 */
.L_x_41:
[----:B0-2---:R-:W-:-:S06]  /*1340*/  IMAD.WIDE R2, R9, 0x4, R6 ;  /* 0x0000000409027825 */ /* 0x005fcc00078e0206 */
[----:B------:R0:W2:Y:S02]  /*1350*/  LDG.E R2, desc[UR12][R2.64] ;  /* 0x0000000c02027981 */ /* 0x0000a4000c1e1900 */
[----:B0-----:R-:W-:Y:S01]  /*1360*/  MOV R3, R11 ;  /* 0x0000000b00037202 */ /* 0x001fe20000000f00 */
[----:B------:R-:W-:Y:S01]  /*1370*/  UIADD3 UR4, UPT, UPT, UR4, 0x1, URZ ;  /* 0x0000000104047890 */ /* 0x000fe2000fffe0ff */
[----:B--2---:R-:W-:Y:S01]  /*1380*/  FMUL R5, R15, R2 ;  /* 0x000000020f057220 */ /* 0x004fe20000400000 */
[----:B------:R-:W-:-:S05]  /*1390*/  MOV R2, R4 ;  /* 0x0000000400027202 */ /* 0x000fca0000000f00 */
[----:B------:R2:W-:Y:S01]  /*13a0*/  REDG.E.ADD.F32.FTZ.RN.STRONG.GPU desc[UR12][R2.64], R5 ;  /* 0x00000005020079a6 */ /* 0x0005e2000c12f30c */
[----:B------:R-:W-:Y:S01]  /*13b0*/  UISETP.NE.AND UP0, UPT, UR4, URZ, UPT ;  /* 0x000000ff0400728c */ /* 0x000fe2000bf05270 */
[----:B------:R-:W-:Y:S02]  /*13c0*/  IADD3 R4, P0, PT, R4, 0x4, RZ ;  /* 0x0000000404047810 */ /* 0x000fe40007f1e0ff */
[----:B------:R-:W-:Y:S02]  /*13d0*/  IADD3 R9, PT, PT, R9, 0x1, RZ ;  /* 0x0000000109097810 */ /* 0x000fe40007ffe0ff */
[----:B------:R-:W-:-:S04]  /*13e0*/  IADD3.X R11, PT, PT, RZ, R11, RZ, P0, !PT ;  /* 0x0000000bff0b7210 */ /* 0x000fc800007fe4ff */
[----:B------:R-:W-:Y:S05]  /*13f0*/  BRA.U UP0, `(.L_x_41) ;  /* 0xfffffffd00d07547 */ /* 0x000fea000b83ffff */
.L_x_36:
[----:B--2---:R-:W2:Y:S02]  /*1400*/  LDC.64 R2, c[0x0][0x398] ;  /* 0x0000e600ff027b82 */ /* 0x004ea40000000a00 */
[----:B--2---:R-:W-:Y:S01]  /*1410*/  REDG.E.ADD.F32.FTZ.RN.STRONG.GPU desc[UR12][R2.64], R15 ;  /* 0x0000000f020079a6 */ /* 0x004fe2000c12f30c */
[----:B------:R-:W-:Y:S05]  /*1420*/  EXIT ;  /* 0x000000000000794d */ /* 0x000fea0003800000 */
.L_x_42:
        /* <DEDUP_REMOVED lines=13> */
.L_x_45:


//--------------------- .nv.shared.reserved.0     --------------------------
	.section	.nv.shared.reserved.0,"aw",@nobits
	.weak		__nv_reservedSMEM_offset_0_alias
	.size		__nv_reservedSMEM_offset_0_alias, 0, 64
	.other		__nv_reservedSMEM_offset_0_alias,@"STO_CUDA_RESERVED_SHARED STV_DEFAULT"
__nv_reservedSMEM_offset_0_alias:
	.zero		0
	.zero		64


//--------------------- .nv.constant0._Z13update_paramsPfS_S_S_fii --------------------------
	.section	.nv.constant0._Z13update_paramsPfS_S_S_fii,"a",@progbits
	.sectionflags	@""
	.align	4
.nv.constant0._Z13update_paramsPfS_S_S_fii:
	.zero		940


//--------------------- .nv.constant0._Z16compute_gradientPfS_S_S_S_S_ii --------------------------
	.section	.nv.constant0._Z16compute_gradientPfS_S_S_S_S_ii,"a",@progbits
	.sectionflags	@""
	.align	4
.nv.constant0._Z16compute_gradientPfS_S_S_S_S_ii:
	.zero		952


//--------------------- SYMBOLS --------------------------

	.type		.nv.reservedSmem.offset0,@object
	.size		.nv.reservedSmem.offset0,0x4
